//
// Generated by NVIDIA NVVM Compiler
// Compiler built on Fri Aug  1 10:29:38 2014 (1406860178)
// Cuda compilation tools, release 6.5, V6.5.14
//

.version 4.1
.target sm_20
.address_size 64

// _Z21superResolutionKernelPfS_ii$__cuda_local_var_34306_35_non_const_tile has been demoted
// _Z21superResolutionKernelPfS_ii$__cuda_local_var_34307_35_non_const_buf has been demoted
// _Z21superResolutionKernelPfS_ii$__cuda_local_var_34308_35_non_const_small_tile has been demoted

.visible .entry _Z21superResolutionKernelPfS_ii(
	.param .u64 _Z21superResolutionKernelPfS_ii_param_0,
	.param .u64 _Z21superResolutionKernelPfS_ii_param_1,
	.param .u32 _Z21superResolutionKernelPfS_ii_param_2,
	.param .u32 _Z21superResolutionKernelPfS_ii_param_3
)
{
	.reg .pred 	%p<14>;
	.reg .s32 	%r<93>;
	.reg .f32 	%f<116>;
	.reg .s64 	%rd<77>;
	.reg .f64 	%fd<161>;
	// demoted variable
	.shared .align 4 .b8 _Z21superResolutionKernelPfS_ii$__cuda_local_var_34306_35_non_const_tile[18432];
	// demoted variable
	.shared .align 4 .b8 _Z21superResolutionKernelPfS_ii$__cuda_local_var_34307_35_non_const_buf[12288];
	// demoted variable
	.shared .align 4 .b8 _Z21superResolutionKernelPfS_ii$__cuda_local_var_34308_35_non_const_small_tile[8192];

	ld.param.u64 	%rd9, [_Z21superResolutionKernelPfS_ii_param_0];
	ld.param.u64 	%rd10, [_Z21superResolutionKernelPfS_ii_param_1];
	ld.param.u32 	%r10, [_Z21superResolutionKernelPfS_ii_param_3];
	mov.u32 	%r11, %ctaid.y;
	mov.u32 	%r1, %tid.y;
	mad.lo.s32 	%r12, %r11, 48, %r1;
	mov.u32 	%r2, %tid.x;
	mad.lo.s32 	%r13, %r12, %r10, %r2;
	mov.u32 	%r14, %ctaid.x;
	mad.lo.s32 	%r15, %r14, 96, %r13;
	cvta.to.global.u64 	%rd11, %rd10;
	mul.wide.s32 	%rd12, %r15, 4;
	add.s64 	%rd13, %rd11, %rd12;
	mul.wide.s32 	%rd14, %r1, 384;
	mov.u64 	%rd15, _Z21superResolutionKernelPfS_ii$__cuda_local_var_34306_35_non_const_tile;
	add.s64 	%rd16, %rd15, %rd14;
	mul.wide.s32 	%rd17, %r2, 4;
	add.s64 	%rd18, %rd16, %rd17;
	ld.global.f32 	%f1, [%rd13];
	st.shared.f32 	[%rd18], %f1;
	ld.global.f32 	%f2, [%rd13+128];
	st.shared.f32 	[%rd18+128], %f2;
	ld.global.f32 	%f3, [%rd13+256];
	st.shared.f32 	[%rd18+256], %f3;
	shl.b32 	%r16, %r10, 6;
	cvt.s64.s32	%rd19, %r16;
	add.s64 	%rd20, %rd13, %rd19;
	ld.global.f32 	%f4, [%rd20];
	st.shared.f32 	[%rd18+6144], %f4;
	ld.global.f32 	%f5, [%rd20+128];
	st.shared.f32 	[%rd18+6272], %f5;
	ld.global.f32 	%f6, [%rd20+256];
	st.shared.f32 	[%rd18+6400], %f6;
	add.s64 	%rd21, %rd20, %rd19;
	ld.global.f32 	%f7, [%rd21];
	st.shared.f32 	[%rd18+12288], %f7;
	ld.global.f32 	%f8, [%rd21+128];
	st.shared.f32 	[%rd18+12416], %f8;
	ld.global.f32 	%f9, [%rd21+256];
	st.shared.f32 	[%rd18+12544], %f9;
	bar.sync 	0;
	mul.lo.s32 	%r17, %r1, 3;
	shl.b32 	%r18, %r1, 1;
	mul.wide.s32 	%rd22, %r17, 384;
	add.s64 	%rd24, %rd15, %rd22;
	mul.wide.s32 	%rd25, %r2, 4;
	add.s64 	%rd26, %rd24, %rd25;
	ld.shared.f32 	%f10, [%rd26+384];
	cvt.f64.f32	%fd1, %f10;
	mul.f64 	%fd2, %fd1, 0d3FEF2B020C49BA5E;
	ld.shared.f32 	%f11, [%rd26];
	cvt.f64.f32	%fd3, %f11;
	fma.rn.f64 	%fd4, %fd3, 0dBF96872B020C49BA, %fd2;
	ld.shared.f32 	%f12, [%rd26+768];
	cvt.f64.f32	%fd5, %f12;
	fma.rn.f64 	%fd6, %fd5, 0d3FCD0E5604189375, %fd4;
	cvt.rn.f32.f64	%f13, %fd6;
	mul.wide.s32 	%rd27, %r18, 384;
	mov.u64 	%rd28, _Z21superResolutionKernelPfS_ii$__cuda_local_var_34307_35_non_const_buf;
	add.s64 	%rd29, %rd28, %rd27;
	add.s64 	%rd30, %rd29, %rd25;
	st.shared.f32 	[%rd30], %f13;
	fma.rn.f64 	%fd7, %fd3, 0d3FCD0E5604189375, %fd2;
	fma.rn.f64 	%fd8, %fd5, 0dBF96872B020C49BA, %fd7;
	cvt.rn.f32.f64	%f14, %fd8;
	st.shared.f32 	[%rd30+384], %f14;
	ld.shared.f32 	%f15, [%rd26+512];
	cvt.f64.f32	%fd9, %f15;
	mul.f64 	%fd10, %fd9, 0d3FEF2B020C49BA5E;
	ld.shared.f32 	%f16, [%rd26+128];
	cvt.f64.f32	%fd11, %f16;
	fma.rn.f64 	%fd12, %fd11, 0dBF96872B020C49BA, %fd10;
	ld.shared.f32 	%f17, [%rd26+896];
	cvt.f64.f32	%fd13, %f17;
	fma.rn.f64 	%fd14, %fd13, 0d3FCD0E5604189375, %fd12;
	cvt.rn.f32.f64	%f18, %fd14;
	st.shared.f32 	[%rd30+128], %f18;
	fma.rn.f64 	%fd15, %fd11, 0d3FCD0E5604189375, %fd10;
	fma.rn.f64 	%fd16, %fd13, 0dBF96872B020C49BA, %fd15;
	cvt.rn.f32.f64	%f19, %fd16;
	st.shared.f32 	[%rd30+512], %f19;
	ld.shared.f32 	%f20, [%rd26+640];
	cvt.f64.f32	%fd17, %f20;
	mul.f64 	%fd18, %fd17, 0d3FEF2B020C49BA5E;
	ld.shared.f32 	%f21, [%rd26+256];
	cvt.f64.f32	%fd19, %f21;
	fma.rn.f64 	%fd20, %fd19, 0dBF96872B020C49BA, %fd18;
	ld.shared.f32 	%f22, [%rd26+1024];
	cvt.f64.f32	%fd21, %f22;
	fma.rn.f64 	%fd22, %fd21, 0d3FCD0E5604189375, %fd20;
	cvt.rn.f32.f64	%f23, %fd22;
	st.shared.f32 	[%rd30+256], %f23;
	fma.rn.f64 	%fd23, %fd19, 0d3FCD0E5604189375, %fd18;
	fma.rn.f64 	%fd24, %fd21, 0dBF96872B020C49BA, %fd23;
	cvt.rn.f32.f64	%f24, %fd24;
	st.shared.f32 	[%rd30+640], %f24;
	bar.sync 	0;
	mul.lo.s32 	%r19, %r2, 3;
	shl.b32 	%r20, %r2, 1;
	mul.wide.s32 	%rd31, %r1, 384;
	add.s64 	%rd33, %rd28, %rd31;
	mul.wide.s32 	%rd34, %r19, 4;
	add.s64 	%rd1, %rd33, %rd34;
	ld.shared.f32 	%f25, [%rd1+4];
	cvt.f64.f32	%fd25, %f25;
	mul.f64 	%fd26, %fd25, 0d3FEF2B020C49BA5E;
	ld.shared.f32 	%f26, [%rd1];
	cvt.f64.f32	%fd27, %f26;
	fma.rn.f64 	%fd28, %fd27, 0dBF96872B020C49BA, %fd26;
	ld.shared.f32 	%f27, [%rd1+8];
	cvt.f64.f32	%fd29, %f27;
	fma.rn.f64 	%fd30, %fd29, 0d3FCD0E5604189375, %fd28;
	cvt.rn.f32.f64	%f28, %fd30;
	mul.wide.s32 	%rd35, %r1, 256;
	mov.u64 	%rd36, _Z21superResolutionKernelPfS_ii$__cuda_local_var_34308_35_non_const_small_tile;
	add.s64 	%rd37, %rd36, %rd35;
	mul.wide.s32 	%rd38, %r20, 4;
	add.s64 	%rd2, %rd37, %rd38;
	st.shared.f32 	[%rd2], %f28;
	fma.rn.f64 	%fd31, %fd27, 0d3FCD0E5604189375, %fd26;
	fma.rn.f64 	%fd32, %fd29, 0dBF96872B020C49BA, %fd31;
	cvt.rn.f32.f64	%f29, %fd32;
	st.shared.f32 	[%rd2+4], %f29;
	ld.shared.f32 	%f30, [%rd1+6148];
	cvt.f64.f32	%fd33, %f30;
	mul.f64 	%fd34, %fd33, 0d3FEF2B020C49BA5E;
	ld.shared.f32 	%f31, [%rd1+6144];
	cvt.f64.f32	%fd35, %f31;
	fma.rn.f64 	%fd36, %fd35, 0dBF96872B020C49BA, %fd34;
	ld.shared.f32 	%f32, [%rd1+6152];
	cvt.f64.f32	%fd37, %f32;
	fma.rn.f64 	%fd38, %fd37, 0d3FCD0E5604189375, %fd36;
	cvt.rn.f32.f64	%f33, %fd38;
	st.shared.f32 	[%rd2+4096], %f33;
	fma.rn.f64 	%fd39, %fd35, 0d3FCD0E5604189375, %fd34;
	fma.rn.f64 	%fd40, %fd37, 0dBF96872B020C49BA, %fd39;
	cvt.rn.f32.f64	%f34, %fd40;
	st.shared.f32 	[%rd2+4100], %f34;
	bar.sync 	0;
	setp.eq.s32	%p1, %r2, 0;
	mul.wide.s32 	%rd39, %r1, 256;
	add.s64 	%rd3, %rd36, %rd39;
	mul.wide.s32 	%rd41, %r1, 384;
	add.s64 	%rd4, %rd28, %rd41;
	@%p1 bra 	BB0_2;

	ld.shared.f32 	%f35, [%rd2];
	cvt.f64.f32	%fd41, %f35;
	mul.f64 	%fd42, %fd41, 0d3FEDA9FBE76C8B44;
	ld.shared.f32 	%f36, [%rd2+-4];
	cvt.f64.f32	%fd43, %f36;
	fma.rn.f64 	%fd44, %fd43, 0d3FBE76C8B4395810, %fd42;
	ld.shared.f32 	%f37, [%rd2+4];
	cvt.f64.f32	%fd45, %f37;
	fma.rn.f64 	%fd46, %fd45, 0dBFA810624DD2F1AA, %fd44;
	cvt.rn.f32.f64	%f38, %fd46;
	st.shared.f32 	[%rd1], %f38;
	bra.uni 	BB0_3;

BB0_2:
	ld.shared.f32 	%f39, [%rd3+4];
	cvt.f64.f32	%fd47, %f39;
	mul.f64 	%fd48, %fd47, 0dBFA810624DD2F1AA;
	ld.shared.f32 	%f40, [%rd3];
	cvt.f64.f32	%fd49, %f40;
	fma.rn.f64 	%fd50, %fd49, 0d3FEDA9FBE76C8B44, %fd48;
	cvt.rn.f32.f64	%f41, %fd50;
	st.shared.f32 	[%rd4], %f41;

BB0_3:
	setp.eq.s32	%p2, %r2, 31;
	@%p2 bra 	BB0_5;

	ld.shared.f32 	%f42, [%rd2+4];
	cvt.f64.f32	%fd51, %f42;
	mul.f64 	%fd52, %fd51, 0d3FEDA9FBE76C8B44;
	ld.shared.f32 	%f43, [%rd2];
	cvt.f64.f32	%fd53, %f43;
	fma.rn.f64 	%fd54, %fd53, 0dBFA810624DD2F1AA, %fd52;
	ld.shared.f32 	%f44, [%rd2+8];
	cvt.f64.f32	%fd55, %f44;
	fma.rn.f64 	%fd56, %fd55, 0d3FBE76C8B4395810, %fd54;
	cvt.rn.f32.f64	%f45, %fd56;
	st.shared.f32 	[%rd1+8], %f45;
	bra.uni 	BB0_6;

BB0_5:
	ld.shared.f32 	%f46, [%rd3+252];
	cvt.f64.f32	%fd57, %f46;
	mul.f64 	%fd58, %fd57, 0d3FEDA9FBE76C8B44;
	ld.shared.f32 	%f47, [%rd3+248];
	cvt.f64.f32	%fd59, %f47;
	fma.rn.f64 	%fd60, %fd59, 0dBFA810624DD2F1AA, %fd58;
	cvt.rn.f32.f64	%f48, %fd60;
	st.shared.f32 	[%rd4+380], %f48;

BB0_6:
	@%p1 bra 	BB0_10;

	@%p2 bra 	BB0_9;

	ld.shared.f32 	%f49, [%rd2];
	cvt.f64.f32	%fd61, %f49;
	mul.f64 	%fd62, %fd61, 0d3FE3333333333333;
	ld.shared.f32 	%f50, [%rd2+-4];
	cvt.f64.f32	%fd63, %f50;
	fma.rn.f64 	%fd64, %fd63, 0dBFB999999999999A, %fd62;
	ld.shared.f32 	%f51, [%rd2+4];
	cvt.f64.f32	%fd65, %f51;
	fma.rn.f64 	%fd66, %fd65, 0d3FE3333333333333, %fd64;
	ld.shared.f32 	%f52, [%rd2+8];
	cvt.f64.f32	%fd67, %f52;
	fma.rn.f64 	%fd68, %fd67, 0dBFB999999999999A, %fd66;
	cvt.rn.f32.f64	%f53, %fd68;
	st.shared.f32 	[%rd1+4], %f53;
	bra.uni 	BB0_11;

BB0_9:
	ld.shared.f32 	%f54, [%rd3+248];
	cvt.f64.f32	%fd69, %f54;
	mul.f64 	%fd70, %fd69, 0d3FE3333333333333;
	ld.shared.f32 	%f55, [%rd3+244];
	cvt.f64.f32	%fd71, %f55;
	fma.rn.f64 	%fd72, %fd71, 0dBFB999999999999A, %fd70;
	ld.shared.f32 	%f56, [%rd3+252];
	cvt.f64.f32	%fd73, %f56;
	fma.rn.f64 	%fd74, %fd73, 0d3FE3333333333333, %fd72;
	cvt.rn.f32.f64	%f57, %fd74;
	st.shared.f32 	[%rd4+376], %f57;
	bra.uni 	BB0_11;

BB0_10:
	ld.shared.f32 	%f58, [%rd3+4];
	cvt.f64.f32	%fd75, %f58;
	mul.f64 	%fd76, %fd75, 0d3FE3333333333333;
	ld.shared.f32 	%f59, [%rd3];
	cvt.f64.f32	%fd77, %f59;
	fma.rn.f64 	%fd78, %fd77, 0d3FE3333333333333, %fd76;
	ld.shared.f32 	%f60, [%rd3+8];
	cvt.f64.f32	%fd79, %f60;
	fma.rn.f64 	%fd80, %fd79, 0dBFB999999999999A, %fd78;
	cvt.rn.f32.f64	%f61, %fd80;
	st.shared.f32 	[%rd4+4], %f61;

BB0_11:
	@%p1 bra 	BB0_13;

	ld.shared.f32 	%f62, [%rd2+4096];
	cvt.f64.f32	%fd81, %f62;
	mul.f64 	%fd82, %fd81, 0d3FEDA9FBE76C8B44;
	ld.shared.f32 	%f63, [%rd2+4092];
	cvt.f64.f32	%fd83, %f63;
	fma.rn.f64 	%fd84, %fd83, 0d3FBE76C8B4395810, %fd82;
	ld.shared.f32 	%f64, [%rd2+4100];
	cvt.f64.f32	%fd85, %f64;
	fma.rn.f64 	%fd86, %fd85, 0dBFA810624DD2F1AA, %fd84;
	cvt.rn.f32.f64	%f65, %fd86;
	st.shared.f32 	[%rd1+6144], %f65;
	bra.uni 	BB0_14;

BB0_13:
	ld.shared.f32 	%f66, [%rd3+4100];
	cvt.f64.f32	%fd87, %f66;
	mul.f64 	%fd88, %fd87, 0dBFA810624DD2F1AA;
	ld.shared.f32 	%f67, [%rd3+4096];
	cvt.f64.f32	%fd89, %f67;
	fma.rn.f64 	%fd90, %fd89, 0d3FEDA9FBE76C8B44, %fd88;
	cvt.rn.f32.f64	%f68, %fd90;
	st.shared.f32 	[%rd4+6144], %f68;

BB0_14:
	@%p2 bra 	BB0_16;

	ld.shared.f32 	%f69, [%rd2+4100];
	cvt.f64.f32	%fd91, %f69;
	mul.f64 	%fd92, %fd91, 0d3FEDA9FBE76C8B44;
	ld.shared.f32 	%f70, [%rd2+4096];
	cvt.f64.f32	%fd93, %f70;
	fma.rn.f64 	%fd94, %fd93, 0dBFA810624DD2F1AA, %fd92;
	ld.shared.f32 	%f71, [%rd2+4104];
	cvt.f64.f32	%fd95, %f71;
	fma.rn.f64 	%fd96, %fd95, 0d3FBE76C8B4395810, %fd94;
	cvt.rn.f32.f64	%f72, %fd96;
	st.shared.f32 	[%rd1+6152], %f72;
	bra.uni 	BB0_17;

BB0_16:
	ld.shared.f32 	%f73, [%rd3+4348];
	cvt.f64.f32	%fd97, %f73;
	mul.f64 	%fd98, %fd97, 0d3FEDA9FBE76C8B44;
	ld.shared.f32 	%f74, [%rd3+4344];
	cvt.f64.f32	%fd99, %f74;
	fma.rn.f64 	%fd100, %fd99, 0dBFA810624DD2F1AA, %fd98;
	cvt.rn.f32.f64	%f75, %fd100;
	st.shared.f32 	[%rd4+6524], %f75;

BB0_17:
	@%p1 bra 	BB0_21;

	@%p2 bra 	BB0_20;

	ld.shared.f32 	%f76, [%rd2+4096];
	cvt.f64.f32	%fd101, %f76;
	mul.f64 	%fd102, %fd101, 0d3FE3333333333333;
	ld.shared.f32 	%f77, [%rd2+4092];
	cvt.f64.f32	%fd103, %f77;
	fma.rn.f64 	%fd104, %fd103, 0dBFB999999999999A, %fd102;
	ld.shared.f32 	%f78, [%rd2+4100];
	cvt.f64.f32	%fd105, %f78;
	fma.rn.f64 	%fd106, %fd105, 0d3FE3333333333333, %fd104;
	ld.shared.f32 	%f79, [%rd2+4104];
	cvt.f64.f32	%fd107, %f79;
	fma.rn.f64 	%fd108, %fd107, 0dBFB999999999999A, %fd106;
	cvt.rn.f32.f64	%f80, %fd108;
	st.shared.f32 	[%rd1+6148], %f80;
	bra.uni 	BB0_22;

BB0_20:
	ld.shared.f32 	%f81, [%rd3+4344];
	cvt.f64.f32	%fd109, %f81;
	mul.f64 	%fd110, %fd109, 0d3FE3333333333333;
	ld.shared.f32 	%f82, [%rd3+4340];
	cvt.f64.f32	%fd111, %f82;
	fma.rn.f64 	%fd112, %fd111, 0dBFB999999999999A, %fd110;
	ld.shared.f32 	%f83, [%rd3+4348];
	cvt.f64.f32	%fd113, %f83;
	fma.rn.f64 	%fd114, %fd113, 0d3FE3333333333333, %fd112;
	cvt.rn.f32.f64	%f84, %fd114;
	st.shared.f32 	[%rd4+6520], %f84;
	bra.uni 	BB0_22;

BB0_21:
	ld.shared.f32 	%f85, [%rd3+4100];
	cvt.f64.f32	%fd115, %f85;
	mul.f64 	%fd116, %fd115, 0d3FE3333333333333;
	ld.shared.f32 	%f86, [%rd3+4096];
	cvt.f64.f32	%fd117, %f86;
	fma.rn.f64 	%fd118, %fd117, 0d3FE3333333333333, %fd116;
	ld.shared.f32 	%f87, [%rd3+4104];
	cvt.f64.f32	%fd119, %f87;
	fma.rn.f64 	%fd120, %fd119, 0dBFB999999999999A, %fd118;
	cvt.rn.f32.f64	%f88, %fd120;
	st.shared.f32 	[%rd4+6148], %f88;

BB0_22:
	bar.sync 	0;
	mad.lo.s32 	%r26, %r11, 48, %r17;
	mad.lo.s32 	%r28, %r26, %r10, %r2;
	mad.lo.s32 	%r3, %r14, 96, %r28;
	mov.u32 	%r92, 0;
	mov.u32 	%r91, %r92;

BB0_23:
	setp.eq.s32	%p9, %r1, 0;
	shl.b32 	%r30, %r91, 5;
	mad.lo.s32 	%r32, %r11, 48, 46;
	mad.lo.s32 	%r34, %r32, %r10, %r2;
	mul.lo.s32 	%r36, %r14, 96;
	add.s32 	%r6, %r34, %r36;
	add.s32 	%r37, %r3, %r30;
	cvta.to.global.u64 	%rd43, %rd9;
	mul.wide.s32 	%rd44, %r37, 4;
	add.s64 	%rd5, %rd43, %rd44;
	add.s32 	%r38, %r2, %r36;
	mul.lo.s32 	%r39, %r11, %r10;
	mad.lo.s32 	%r40, %r39, 48, %r38;
	add.s32 	%r41, %r40, %r30;
	mul.wide.s32 	%rd45, %r41, 4;
	add.s64 	%rd6, %rd43, %rd45;
	add.s32 	%r7, %r92, %r2;
	mul.wide.s32 	%rd46, %r7, 4;
	add.s64 	%rd7, %rd28, %rd46;
	@%p9 bra 	BB0_25;

	add.s32 	%r44, %r20, -1;
	mul.wide.s32 	%rd48, %r44, 384;
	add.s64 	%rd50, %rd28, %rd48;
	mul.wide.s32 	%rd51, %r7, 4;
	add.s64 	%rd52, %rd50, %rd51;
	ld.shared.f32 	%f89, [%rd52+384];
	cvt.f64.f32	%fd121, %f89;
	mul.f64 	%fd122, %fd121, 0d3FEDA9FBE76C8B44;
	ld.shared.f32 	%f90, [%rd52];
	cvt.f64.f32	%fd123, %f90;
	fma.rn.f64 	%fd124, %fd123, 0d3FBE76C8B4395810, %fd122;
	ld.shared.f32 	%f91, [%rd52+768];
	cvt.f64.f32	%fd125, %f91;
	fma.rn.f64 	%fd126, %fd125, 0dBFA810624DD2F1AA, %fd124;
	cvt.rn.f32.f64	%f92, %fd126;
	st.global.f32 	[%rd5], %f92;
	bra.uni 	BB0_26;

BB0_25:
	ld.shared.f32 	%f93, [%rd7+384];
	cvt.f64.f32	%fd127, %f93;
	mul.f64 	%fd128, %fd127, 0dBFA810624DD2F1AA;
	ld.shared.f32 	%f94, [%rd7];
	cvt.f64.f32	%fd129, %f94;
	fma.rn.f64 	%fd130, %fd129, 0d3FEDA9FBE76C8B44, %fd128;
	cvt.rn.f32.f64	%f95, %fd130;
	st.global.f32 	[%rd6], %f95;

BB0_26:
	setp.eq.s32	%p10, %r1, 15;
	mul.wide.s32 	%rd53, %r18, 384;
	add.s64 	%rd55, %rd28, %rd53;
	mul.wide.s32 	%rd56, %r7, 4;
	add.s64 	%rd8, %rd55, %rd56;
	@%p10 bra 	BB0_28;

	ld.shared.f32 	%f96, [%rd8+384];
	cvt.f64.f32	%fd131, %f96;
	mul.f64 	%fd132, %fd131, 0d3FEDA9FBE76C8B44;
	ld.shared.f32 	%f97, [%rd8];
	cvt.f64.f32	%fd133, %f97;
	fma.rn.f64 	%fd134, %fd133, 0dBFA810624DD2F1AA, %fd132;
	add.s32 	%r49, %r18, 2;
	mul.wide.s32 	%rd57, %r49, 256;
	add.s64 	%rd59, %rd36, %rd57;
	mul.wide.s32 	%rd60, %r7, 4;
	add.s64 	%rd61, %rd59, %rd60;
	ld.shared.f32 	%f98, [%rd61];
	cvt.f64.f32	%fd135, %f98;
	fma.rn.f64 	%fd136, %fd135, 0d3FBE76C8B4395810, %fd134;
	cvt.rn.f32.f64	%f99, %fd136;
	add.s32 	%r53, %r26, 2;
	mad.lo.s32 	%r55, %r53, %r10, %r2;
	mad.lo.s32 	%r57, %r14, 96, %r55;
	add.s32 	%r59, %r57, %r30;
	mul.wide.s32 	%rd63, %r59, 4;
	add.s64 	%rd64, %rd43, %rd63;
	st.global.f32 	[%rd64], %f99;
	bra.uni 	BB0_29;

BB0_28:
	ld.shared.f32 	%f100, [%rd7+11904];
	cvt.f64.f32	%fd137, %f100;
	mul.f64 	%fd138, %fd137, 0d3FEDA9FBE76C8B44;
	ld.shared.f32 	%f101, [%rd7+11520];
	cvt.f64.f32	%fd139, %f101;
	fma.rn.f64 	%fd140, %fd139, 0dBFA810624DD2F1AA, %fd138;
	cvt.rn.f32.f64	%f102, %fd140;
	mad.lo.s32 	%r61, %r11, 48, 47;
	mad.lo.s32 	%r63, %r61, %r10, %r2;
	mad.lo.s32 	%r65, %r14, 96, %r63;
	add.s32 	%r67, %r65, %r30;
	mul.wide.s32 	%rd66, %r67, 4;
	add.s64 	%rd67, %rd43, %rd66;
	st.global.f32 	[%rd67], %f102;

BB0_29:
	@%p9 bra 	BB0_33;

	@%p10 bra 	BB0_32;

	ld.shared.f32 	%f103, [%rd8];
	cvt.f64.f32	%fd141, %f103;
	mul.f64 	%fd142, %fd141, 0d3FE3333333333333;
	ld.shared.f32 	%f104, [%rd8+-384];
	cvt.f64.f32	%fd143, %f104;
	fma.rn.f64 	%fd144, %fd143, 0dBFB999999999999A, %fd142;
	ld.shared.f32 	%f105, [%rd8+384];
	cvt.f64.f32	%fd145, %f105;
	fma.rn.f64 	%fd146, %fd145, 0d3FE3333333333333, %fd144;
	ld.shared.f32 	%f106, [%rd8+768];
	cvt.f64.f32	%fd147, %f106;
	fma.rn.f64 	%fd148, %fd147, 0dBFB999999999999A, %fd146;
	cvt.rn.f32.f64	%f107, %fd148;
	add.s32 	%r74, %r26, 1;
	mad.lo.s32 	%r76, %r74, %r10, %r2;
	mad.lo.s32 	%r78, %r14, 96, %r76;
	add.s32 	%r80, %r78, %r30;
	mul.wide.s32 	%rd69, %r80, 4;
	add.s64 	%rd70, %rd43, %rd69;
	st.global.f32 	[%rd70], %f107;
	bra.uni 	BB0_34;

BB0_32:
	ld.shared.f32 	%f108, [%rd7+11520];
	cvt.f64.f32	%fd149, %f108;
	mul.f64 	%fd150, %fd149, 0d3FE3333333333333;
	ld.shared.f32 	%f109, [%rd7+11136];
	cvt.f64.f32	%fd151, %f109;
	fma.rn.f64 	%fd152, %fd151, 0dBFB999999999999A, %fd150;
	ld.shared.f32 	%f110, [%rd7+11904];
	cvt.f64.f32	%fd153, %f110;
	fma.rn.f64 	%fd154, %fd153, 0d3FE3333333333333, %fd152;
	cvt.rn.f32.f64	%f111, %fd154;
	add.s32 	%r82, %r6, %r30;
	mul.wide.s32 	%rd72, %r82, 4;
	add.s64 	%rd73, %rd43, %rd72;
	st.global.f32 	[%rd73], %f111;
	bra.uni 	BB0_34;

BB0_33:
	ld.shared.f32 	%f112, [%rd7+384];
	cvt.f64.f32	%fd155, %f112;
	mul.f64 	%fd156, %fd155, 0d3FE3333333333333;
	ld.shared.f32 	%f113, [%rd7];
	cvt.f64.f32	%fd157, %f113;
	fma.rn.f64 	%fd158, %fd157, 0d3FE3333333333333, %fd156;
	ld.shared.f32 	%f114, [%rd7+768];
	cvt.f64.f32	%fd159, %f114;
	fma.rn.f64 	%fd160, %fd159, 0dBFB999999999999A, %fd158;
	cvt.rn.f32.f64	%f115, %fd160;
	mad.lo.s32 	%r84, %r11, 48, 1;
	mad.lo.s32 	%r86, %r84, %r10, %r2;
	mad.lo.s32 	%r88, %r14, 96, %r86;
	add.s32 	%r90, %r88, %r30;
	mul.wide.s32 	%rd75, %r90, 4;
	add.s64 	%rd76, %rd43, %rd75;
	st.global.f32 	[%rd76], %f115;

BB0_34:
	add.s32 	%r92, %r92, 32;
	add.s32 	%r91, %r91, 1;
	setp.ne.s32	%p13, %r92, 96;
	@%p13 bra 	BB0_23;

	ret;
}




// ===== COMPILED SASS (sm_100) =====

	.target	sm_100

	.elftype	@"ET_EXEC"


//--------------------- .note.nv.tkinfo           --------------------------
	.section	.note.nv.tkinfo,"",@"SHT_NOTE"
	.sectionflags	@"SHF_NOTE_NV_TKINFO"
	.tkinfo
        /*0018*/ 	.word	0x00000002
        /*0030*/ 	.string	""
        /*0030*/ 	.string	"ptxas"
        /*0030*/ 	.string	"Cuda compilation tools, release 13.0, V13.0.88"
        /*0030*/ 	.string	"Build cuda_13.0.r13.0/compiler.36424714_0"
        /*0030*/ 	.string	"-arch sm_100 "



//--------------------- .note.nv.cuinfo           --------------------------
	.section	.note.nv.cuinfo,"",@"SHT_NOTE"
	.sectionflags	@"SHF_NOTE_NV_CUINFO"
        /*0018*/ 	.short	0x0002
        /*001a*/ 	.short	0x0014
        /*001c*/ 	.short	0x0082
	.zero		2


//--------------------- .nv.info                  --------------------------
	.section	.nv.info,"",@"SHT_CUDA_INFO"
	.align	4


	//----- nvinfo : EIATTR_REGCOUNT
	.align		4
        /*0000*/ 	.byte	0x04, 0x2f
        /*0002*/ 	.short	(.L_1 - .L_0)
	.align		4
.L_0:
        /*0004*/ 	.word	index@(_Z21superResolutionKernelPfS_ii)
        /*0008*/ 	.word	0x00000020


	//----- nvinfo : EIATTR_FRAME_SIZE
	.align		4
.L_1:
        /*000c*/ 	.byte	0x04, 0x11
        /*000e*/ 	.short	(.L_3 - .L_2)
	.align		4
.L_2:
        /*0010*/ 	.word	index@(_Z21superResolutionKernelPfS_ii)
        /*0014*/ 	.word	0x00000000


	//----- nvinfo : EIATTR_MIN_STACK_SIZE
	.align		4
.L_3:
        /*0018*/ 	.byte	0x04, 0x12
        /*001a*/ 	.short	(.L_5 - .L_4)
	.align		4
.L_4:
        /*001c*/ 	.word	index@(_Z21superResolutionKernelPfS_ii)
        /*0020*/ 	.word	0x00000000
.L_5:


//--------------------- .nv.compat                --------------------------
	.section	.nv.compat,"",@"SHT_CUDA_COMPAT_INFO"
	.align	4
        /*0000*/ 	.byte	0x02, 0x09, 0x00, 0x00, 0x02, 0x02, 0x01, 0x00, 0x02, 0x05, 0x05, 0x00, 0x03, 0x07, 0x01, 0x01
        /*0010*/ 	.byte	0x02, 0x03, 0x00, 0x00, 0x02, 0x06, 0x01, 0x00, 0x04, 0x0b, 0x08, 0x00, 0x01, 0x00, 0x00, 0x00
        /*0020*/ 	.byte	0x00, 0x00, 0x00, 0x00


//--------------------- .nv.info._Z21superResolutionKernelPfS_ii --------------------------
	.section	.nv.info._Z21superResolutionKernelPfS_ii,"",@"SHT_CUDA_INFO"
	.sectionflags	@""
	.align	4


	//----- nvinfo : EIATTR_CUDA_API_VERSION
	.align		4
        /*0000*/ 	.byte	0x04, 0x37
        /*0002*/ 	.short	(.L_7 - .L_6)
.L_6:
        /*0004*/ 	.word	0x00000082


	//----- nvinfo : EIATTR_KPARAM_INFO
	.align		4
.L_7:
        /*0008*/ 	.byte	0x04, 0x17
        /*000a*/ 	.short	(.L_9 - .L_8)
.L_8:
        /*000c*/ 	.word	0x00000000
        /*0010*/ 	.short	0x0003
        /*0012*/ 	.short	0x0014
        /*0014*/ 	.byte	0x00, 0xf0, 0x11, 0x00


	//----- nvinfo : EIATTR_KPARAM_INFO
	.align		4
.L_9:
        /*0018*/ 	.byte	0x04, 0x17
        /*001a*/ 	.short	(.L_11 - .L_10)
.L_10:
        /*001c*/ 	.word	0x00000000
        /*0020*/ 	.short	0x0002
        /*0022*/ 	.short	0x0010
        /*0024*/ 	.byte	0x00, 0xf0, 0x11, 0x00


	//----- nvinfo : EIATTR_KPARAM_INFO
	.align		4
.L_11:
        /*0028*/ 	.byte	0x04, 0x17
        /*002a*/ 	.short	(.L_13 - .L_12)
.L_12:
        /*002c*/ 	.word	0x00000000
        /*0030*/ 	.short	0x0001
        /*0032*/ 	.short	0x0008
        /*0034*/ 	.byte	0x00, 0xf0, 0x21, 0x00


	//----- nvinfo : EIATTR_KPARAM_INFO
	.align		4
.L_13:
        /*0038*/ 	.byte	0x04, 0x17
        /*003a*/ 	.short	(.L_15 - .L_14)
.L_14:
        /*003c*/ 	.word	0x00000000
        /*0040*/ 	.short	0x0000
        /*0042*/ 	.short	0x0000
        /*0044*/ 	.byte	0x00, 0xf0, 0x21, 0x00


	//----- nvinfo : EIATTR_SPARSE_MMA_MASK
	.align		4
.L_15:
        /*0048*/ 	.byte	0x03, 0x50
        /*004a*/ 	.short	0x0000


	//----- nvinfo : EIATTR_MAXREG_COUNT
	.align		4
        /*004c*/ 	.byte	0x03, 0x1b
        /*004e*/ 	.short	0x00ff


	//----- nvinfo : EIATTR_NUM_BARRIERS
	.align		4
        /*0050*/ 	.byte	0x02, 0x4c
        /*0052*/ 	.byte	0x01
	.zero		1


	//----- nvinfo : EIATTR_MERCURY_ISA_VERSION
	.align		4
        /*0054*/ 	.byte	0x03, 0x5f
        /*0056*/ 	.short	0x0101


	//----- nvinfo : EIATTR_UNUSED_LOAD_BYTE_OFFSET
	.align		4
        /*0058*/ 	.byte	0x04, 0x44
        /*005a*/ 	.short	(.L_17 - .L_16)


	//   ....[0]....
.L_16:
        /*005c*/ 	.word	0x00000d40
        /*0060*/ 	.word	0x0000fff0


	//   ....[1]....
        /*0064*/ 	.word	0x00000de0
        /*0068*/ 	.word	0x00000fff


	//   ....[2]....
        /*006c*/ 	.word	0x00001270
        /*0070*/ 	.word	0x0000fff0


	//   ....[3]....
        /*0074*/ 	.word	0x00001310
        /*0078*/ 	.word	0x00000fff


	//----- nvinfo : EIATTR_VRC_CTA_INIT_COUNT
	.align		4
.L_17:
        /*007c*/ 	.byte	0x02, 0x4a
	.zero		1
	.zero		1


	//----- nvinfo : EIATTR_EXIT_INSTR_OFFSETS
	.align		4
        /*0080*/ 	.byte	0x04, 0x1c
        /*0082*/ 	.short	(.L_19 - .L_18)


	//   ....[0]....
.L_18:
        /*0084*/ 	.word	0x00001e40


	//----- nvinfo : EIATTR_CRS_STACK_SIZE
	.align		4
.L_19:
        /*0088*/ 	.byte	0x04, 0x1e
        /*008a*/ 	.short	(.L_21 - .L_20)
.L_20:
        /*008c*/ 	.word	0x00000000


	//----- nvinfo : EIATTR_CBANK_PARAM_SIZE
	.align		4
.L_21:
        /*0090*/ 	.byte	0x03, 0x19
        /*0092*/ 	.short	0x0018


	//----- nvinfo : EIATTR_PARAM_CBANK
	.align		4
        /*0094*/ 	.byte	0x04, 0x0a
        /*0096*/ 	.short	(.L_23 - .L_22)
	.align		4
.L_22:
        /*0098*/ 	.word	index@(.nv.constant0._Z21superResolutionKernelPfS_ii)
        /*009c*/ 	.short	0x0380
        /*009e*/ 	.short	0x0018


	//----- nvinfo : EIATTR_SW_WAR
	.align		4
.L_23:
        /*00a0*/ 	.byte	0x04, 0x36
        /*00a2*/ 	.short	(.L_25 - .L_24)
.L_24:
        /*00a4*/ 	.word	0x00000008
.L_25:


//--------------------- .nv.callgraph             --------------------------
	.section	.nv.callgraph,"",@"SHT_CUDA_CALLGRAPH"
	.align	4
	.sectionentsize	8
	.align		4
        /*0000*/ 	.word	0x00000000
	.align		4
        /*0004*/ 	.word	0xffffffff
	.align		4
        /*0008*/ 	.word	0x00000000
	.align		4
        /*000c*/ 	.word	0xfffffffe
	.align		4
        /*0010*/ 	.word	0x00000000
	.align		4
        /*0014*/ 	.word	0xfffffffd
	.align		4
        /*0018*/ 	.word	0x00000000
	.align		4
        /*001c*/ 	.word	0xfffffffc


//--------------------- .text._Z21superResolutionKernelPfS_ii --------------------------
	.section	.text._Z21superResolutionKernelPfS_ii,"ax",@progbits
	.align	128
        .global         _Z21superResolutionKernelPfS_ii
        .type           _Z21superResolutionKernelPfS_ii,@function
        .size           _Z21superResolutionKernelPfS_ii,(.L_x_32 - _Z21superResolutionKernelPfS_ii)
        .other          _Z21superResolutionKernelPfS_ii,@"STO_CUDA_ENTRY STV_DEFAULT"
_Z21superResolutionKernelPfS_ii:
.text._Z21superResolutionKernelPfS_ii:
[----:B------:R-:W-:Y:S01]  /*0000*/  LDC R1, c[0x0][0x37c] ;  /* 0x0000df00ff017b82 */ /* 0x000fe20000000800 */
[----:B------:R-:W0:Y:S01]  /*0010*/  S2R R12, SR_CTAID.Y ;  /* 0x00000000000c7919 */ /* 0x000e220000002600 */
[----:B------:R-:W1:Y:S06]  /*0020*/  LDCU UR8, c[0x0][0x394] ;  /* 0x00007280ff0877ac */ /* 0x000e6c0008000800 */
[----:B------:R-:W2:Y:S01]  /*0030*/  LDC.64 R8, c[0x0][0x388] ;  /* 0x0000e200ff087b82 */ /* 0x000ea20000000a00 */
[----:B------:R-:W0:Y:S01]  /*0040*/  S2R R7, SR_TID.Y ;  /* 0x0000000000077919 */ /* 0x000e220000002200 */
[----:B------:R-:W3:Y:S01]  /*0050*/  LDCU.64 UR6, c[0x0][0x358] ;  /* 0x00006b00ff0677ac */ /* 0x000ee20008000a00 */
[----:B------:R-:W4:Y:S01]  /*0060*/  S2R R6, SR_TID.X ;  /* 0x0000000000067919 */ /* 0x000f220000002100 */
[----:B------:R-:W5:Y:S01]  /*0070*/  S2R R5, SR_CTAID.X ;  /* 0x0000000000057919 */ /* 0x000f620000002500 */
[----:B-1----:R-:W-:-:S04]  /*0080*/  USHF.L.U32 UR4, UR8, 0x6, URZ ;  /* 0x0000000608047899 */ /* 0x002fc800080006ff */
[----:B------:R-:W-:Y:S01]  /*0090*/  USHF.R.S32.HI UR5, URZ, 0x1f, UR4 ;  /* 0x0000001fff057899 */ /* 0x000fe20008011404 */
[----:B0-----:R-:W-:-:S04]  /*00a0*/  IMAD R3, R12, 0x30, R7 ;  /* 0x000000300c037824 */ /* 0x001fc800078e0207 */
[----:B----4-:R-:W-:-:S04]  /*00b0*/  IMAD R0, R3, UR8, R6 ;  /* 0x0000000803007c24 */ /* 0x010fc8000f8e0206 */
[----:B-----5:R-:W-:-:S04]  /*00c0*/  IMAD R3, R5, 0x60, R0 ;  /* 0x0000006005037824 */ /* 0x020fc800078e0200 */
[----:B--2---:R-:W-:-:S03]  /*00d0*/  IMAD.WIDE R8, R3, 0x4, R8 ;  /* 0x0000000403087825 */ /* 0x004fc600078e0208 */
[----:B------:R-:W-:Y:S02]  /*00e0*/  IADD3 R10, P0, PT, R8, UR4, RZ ;  /* 0x00000004080a7c10 */ /* 0x000fe4000ff1e0ff */
[----:B---3--:R-:W2:Y:S02]  /*00f0*/  LDG.E R15, desc[UR6][R8.64] ;  /* 0x00000006080f7981 */ /* 0x008ea4000c1e1900 */
[----:B------:R-:W-:Y:S02]  /*0100*/  IADD3.X R11, PT, PT, R9, UR5, RZ, P0, !PT ;  /* 0x00000005090b7c10 */ /* 0x000fe400087fe4ff */
[----:B------:R-:W3:Y:S01]  /*0110*/  LDG.E R17, desc[UR6][R8.64+0x80] ;  /* 0x0000800608117981 */ /* 0x000ee2000c1e1900 */
[----:B------:R-:W-:-:S03]  /*0120*/  IADD3 R2, P0, PT, R10, UR4, RZ ;  /* 0x000000040a027c10 */ /* 0x000fc6000ff1e0ff */
[----:B------:R0:W4:Y:S01]  /*0130*/  LDG.E R19, desc[UR6][R8.64+0x100] ;  /* 0x0001000608137981 */ /* 0x000122000c1e1900 */
[----:B------:R-:W-:-:S03]  /*0140*/  IADD3.X R3, PT, PT, R11, UR5, RZ, P0, !PT ;  /* 0x000000050b037c10 */ /* 0x000fc600087fe4ff */
[----:B------:R-:W5:Y:S04]  /*0150*/  LDG.E R23, desc[UR6][R10.64] ;  /* 0x000000060a177981 */ /* 0x000f68000c1e1900 */
[----:B------:R-:W5:Y:S04]  /*0160*/  LDG.E R25, desc[UR6][R10.64+0x80] ;  /* 0x000080060a197981 */ /* 0x000f68000c1e1900 */
[----:B------:R-:W5:Y:S04]  /*0170*/  LDG.E R27, desc[UR6][R10.64+0x100] ;  /* 0x000100060a1b7981 */ /* 0x000f68000c1e1900 */
[----:B------:R-:W5:Y:S04]  /*0180*/  LDG.E R29, desc[UR6][R2.64] ;  /* 0x00000006021d7981 */ /* 0x000f68000c1e1900 */
[----:B------:R-:W5:Y:S04]  /*0190*/  LDG.E R16, desc[UR6][R2.64+0x80] ;  /* 0x0000800602107981 */ /* 0x000f68000c1e1900 */
[----:B------:R-:W5:Y:S01]  /*01a0*/  LDG.E R20, desc[UR6][R2.64+0x100] ;  /* 0x0001000602147981 */ /* 0x000f62000c1e1900 */
[----:B------:R-:W1:Y:S01]  /*01b0*/  S2R R21, SR_CgaCtaId ;  /* 0x0000000000157919 */ /* 0x000e620000008800 */
[----:B------:R-:W-:Y:S01]  /*01c0*/  MOV R0, 0x400 ;  /* 0x0000040000007802 */ /* 0x000fe20000000f00 */
[----:B------:R-:W-:-:S03]  /*01d0*/  IMAD R13, R7, 0x3, RZ ;  /* 0x00000003070d7824 */ /* 0x000fc600078e02ff */
[----:B-1----:R-:W-:-:S05]  /*01e0*/  LEA R4, R21, R0, 0x18 ;  /* 0x0000000015047211 */ /* 0x002fca00078ec0ff */
[----:B0-----:R-:W-:-:S05]  /*01f0*/  IMAD R9, R7, 0x180, R4 ;  /* 0x0000018007097824 */ /* 0x001fca00078e0204 */
[----:B------:R-:W-:Y:S01]  /*0200*/  LEA R14, R6, R9, 0x2 ;  /* 0x00000009060e7211 */ /* 0x000fe200078e10ff */
[----:B------:R-:W-:-:S05]  /*0210*/  IMAD R9, R13, 0x180, R4 ;  /* 0x000001800d097824 */ /* 0x000fca00078e0204 */
[----:B------:R-:W-:Y:S01]  /*0220*/  LEA R18, R6, R9, 0x2 ;  /* 0x0000000906127211 */ /* 0x000fe200078e10ff */
[----:B------:R-:W-:Y:S01]  /*0230*/  UMOV UR4, 0xc49ba5e ;  /* 0x0c49ba5e00047882 */ /* 0x000fe20000000000 */
[----:B------:R-:W-:Y:S01]  /*0240*/  UMOV UR5, 0x3fef2b02 ;  /* 0x3fef2b0200057882 */ /* 0x000fe20000000000 */
[----:B------:R-:W-:Y:S01]  /*0250*/  UMOV UR10, 0x20c49ba ;  /* 0x020c49ba000a7882 */ /* 0x000fe20000000000 */
[----:B------:R-:W-:Y:S01]  /*0260*/  UMOV UR11, 0x3f96872b ;  /* 0x3f96872b000b7882 */ /* 0x000fe20000000000 */
[----:B------:R-:W-:Y:S01]  /*0270*/  UMOV UR12, 0x4189375 ;  /* 0x04189375000c7882 */ /* 0x000fe20000000000 */
[----:B------:R-:W-:Y:S01]  /*0280*/  UMOV UR13, 0x3fcd0e56 ;  /* 0x3fcd0e56000d7882 */ /* 0x000fe20000000000 */
[----:B--2---:R-:W-:Y:S04]  /*0290*/  STS [R14], R15 ;  /* 0x0000000f0e007388 */ /* 0x004fe80000000800 */
[----:B---3--:R-:W-:Y:S04]  /*02a0*/  STS [R14+0x80], R17 ;  /* 0x000080110e007388 */ /* 0x008fe80000000800 */
[----:B----4-:R-:W-:Y:S04]  /*02b0*/  STS [R14+0x100], R19 ;  /* 0x000100130e007388 */ /* 0x010fe80000000800 */
[----:B-----5:R-:W-:Y:S04]  /*02c0*/  STS [R14+0x1800], R23 ;  /* 0x001800170e007388 */ /* 0x020fe80000000800 */
[----:B------:R-:W-:Y:S04]  /*02d0*/  STS [R14+0x1880], R25 ;  /* 0x001880190e007388 */ /* 0x000fe80000000800 */
[----:B------:R-:W-:Y:S04]  /*02e0*/  STS [R14+0x1900], R27 ;  /* 0x0019001b0e007388 */ /* 0x000fe80000000800 */
[----:B------:R-:W-:Y:S04]  /*02f0*/  STS [R14+0x3000], R29 ;  /* 0x0030001d0e007388 */ /* 0x000fe80000000800 */
[----:B------:R-:W-:Y:S04]  /*0300*/  STS [R14+0x3080], R16 ;  /* 0x003080100e007388 */ /* 0x000fe80000000800 */
[----:B------:R-:W-:Y:S01]  /*0310*/  STS [R14+0x3100], R20 ;  /* 0x003100140e007388 */ /* 0x000fe20000000800 */
[----:B------:R-:W-:Y:S06]  /*0320*/  BAR.SYNC.DEFER_BLOCKING 0x0 ;  /* 0x0000000000007b1d */ /* 0x000fec0000010000 */
[----:B------:R-:W0:Y:S04]  /*0330*/  LDS R4, [R18+0x180] ;  /* 0x0001800012047984 */ /* 0x000e280000000800 */
[----:B------:R-:W1:Y:S04]  /*0340*/  LDS R10, [R18] ;  /* 0x00000000120a7984 */ /* 0x000e680000000800 */
[----:B------:R-:W2:Y:S01]  /*0350*/  LDS R19, [R18+0x300] ;  /* 0x0003000012137984 */ /* 0x000ea20000000800 */
[----:B0-----:R-:W0:Y:S08]  /*0360*/  F2F.F64.F32 R2, R4 ;  /* 0x0000000400027310 */ /* 0x001e300000201800 */
[----:B-1----:R-:W1:Y:S01]  /*0370*/  F2F.F64.F32 R10, R10 ;  /* 0x0000000a000a7310 */ /* 0x002e620000201800 */
[----:B0-----:R-:W-:-:S07]  /*0380*/  DMUL R8, R2, UR4 ;  /* 0x0000000402087c28 */ /* 0x001fce0008000000 */
[----:B--2---:R-:W0:Y:S01]  /*0390*/  F2F.F64.F32 R2, R19 ;  /* 0x0000001300027310 */ /* 0x004e220000201800 */
[C-C-:B-1----:R-:W-:Y:S02]  /*03a0*/  DFMA R14, R10.reuse, -UR10, R8.reuse ;  /* 0x8000000a0a0e7c2b */ /* 0x142fe40008000008 */
[----:B------:R-:W-:Y:S01]  /*03b0*/  DFMA R8, R10, UR12, R8 ;  /* 0x0000000c0a087c2b */ /* 0x000fe20008000008 */
[----:B------:R-:W-:-:S05]  /*03c0*/  SHF.L.U32 R4, R7, 0x1, RZ ;  /* 0x0000000107047819 */ /* 0x000fca00000006ff */
[C---:B0-----:R-:W-:Y:S02]  /*03d0*/  DFMA R14, R2.reuse, UR12, R14 ;  /* 0x0000000c020e7c2b */ /* 0x041fe4000800000e */
[----:B------:R-:W-:Y:S01]  /*03e0*/  DFMA R16, R2, -UR10, R8 ;  /* 0x8000000a02107c2b */ /* 0x000fe20008000008 */
[----:B------:R-:W-:-:S03]  /*03f0*/  IADD3 R2, PT, PT, R0, 0x4800, RZ ;  /* 0x0000480000027810 */ /* 0x000fc60007ffe0ff */
[----:B------:R-:W0:Y:S01]  /*0400*/  F2F.F32.F64 R23, R14 ;  /* 0x0000000e00177310 */ /* 0x000e220000301000 */
[----:B------:R-:W-:-:S07]  /*0410*/  LEA R3, R21, R2, 0x18 ;  /* 0x0000000215037211 */ /* 0x000fce00078ec0ff */
[----:B------:R-:W1:Y:S01]  /*0420*/  F2F.F32.F64 R19, R16 ;  /* 0x0000001000137310 */ /* 0x000e620000301000 */
[----:B------:R-:W-:-:S05]  /*0430*/  IMAD R9, R4, 0x180, R3 ;  /* 0x0000018004097824 */ /* 0x000fca00078e0203 */
[----:B------:R-:W-:-:S05]  /*0440*/  LEA R2, R6, R9, 0x2 ;  /* 0x0000000906027211 */ /* 0x000fca00078e10ff */
[----:B0-----:R-:W-:Y:S04]  /*0450*/  STS [R2], R23 ;  /* 0x0000001702007388 */ /* 0x001fe80000000800 */
[----:B-1----:R-:W-:Y:S04]  /*0460*/  STS [R2+0x180], R19 ;  /* 0x0001801302007388 */ /* 0x002fe80000000800 */
[----:B------:R-:W0:Y:S04]  /*0470*/  LDS R20, [R18+0x200] ;  /* 0x0002000012147984 */ /* 0x000e280000000800 */
[----:B------:R-:W1:Y:S04]  /*0480*/  LDS R24, [R18+0x80] ;  /* 0x0000800012187984 */ /* 0x000e680000000800 */
[----:B------:R-:W2:Y:S01]  /*0490*/  LDS R14, [R18+0x380] ;  /* 0x00038000120e7984 */ /* 0x000ea20000000800 */
[----:B0-----:R-:W0:Y:S08]  /*04a0*/  F2F.F64.F32 R10, R20 ;  /* 0x00000014000a7310 */ /* 0x001e300000201800 */
[----:B-1----:R-:W1:Y:S01]  /*04b0*/  F2F.F64.F32 R8, R24 ;  /* 0x0000001800087310 */ /* 0x002e620000201800 */
[----:B0-----:R-:W-:-:S07]  /*04c0*/  DMUL R10, R10, UR4 ;  /* 0x000000040a0a7c28 */ /* 0x001fce0008000000 */
[----:B--2---:R-:W0:Y:S01]  /*04d0*/  F2F.F64.F32 R14, R14 ;  /* 0x0000000e000e7310 */ /* 0x004e220000201800 */
[C-C-:B-1----:R-:W-:Y:S02]  /*04e0*/  DFMA R16, R8.reuse, -UR10, R10.reuse ;  /* 0x8000000a08107c2b */ /* 0x142fe4000800000a */
[----:B------:R-:W-:-:S08]  /*04f0*/  DFMA R8, R8, UR12, R10 ;  /* 0x0000000c08087c2b */ /* 0x000fd0000800000a */
[C---:B0-----:R-:W-:Y:S02]  /*0500*/  DFMA R22, R14.reuse, -UR10, R8 ;  /* 0x8000000a0e167c2b */ /* 0x041fe40008000008 */
[----:B------:R-:W-:-:S06]  /*0510*/  DFMA R10, R14, UR12, R16 ;  /* 0x0000000c0e0a7c2b */ /* 0x000fcc0008000010 */
[----:B------:R-:W0:Y:S08]  /*0520*/  F2F.F32.F64 R19, R10 ;  /* 0x0000000a00137310 */ /* 0x000e300000301000 */
[----:B------:R-:W1:Y:S01]  /*0530*/  F2F.F32.F64 R23, R22 ;  /* 0x0000001600177310 */ /* 0x000e620000301000 */
[----:B0-----:R-:W-:Y:S04]  /*0540*/  STS [R2+0x80], R19 ;  /* 0x0000801302007388 */ /* 0x001fe80000000800 */
        /* <DEDUP_REMOVED lines=9> */
[----:B------:R-:W-:-:S06]  /*05e0*/  DFMA R14, R14, UR12, R16 ;  /* 0x0000000c0e0e7c2b */ /* 0x000fcc0008000010 */
[C---:B0-----:R-:W-:Y:S02]  /*05f0*/  DFMA R10, R8.reuse, UR12, R10 ;  /* 0x0000000c080a7c2b */ /* 0x041fe4000800000a */
[----:B------:R-:W-:-:S04]  /*0600*/  DFMA R8, R8, -UR10, R14 ;  /* 0x8000000a08087c2b */ /* 0x000fc8000800000e */
[----:B------:R-:W0:Y:S08]  /*0610*/  F2F.F32.F64 R23, R10 ;  /* 0x0000000a00177310 */ /* 0x000e300000301000 */
[----:B------:R-:W1:Y:S01]  /*0620*/  F2F.F32.F64 R27, R8 ;  /* 0x00000008001b7310 */ /* 0x000e620000301000 */
[----:B0-----:R-:W-:Y:S04]  /*0630*/  STS [R2+0x100], R23 ;  /* 0x0001001702007388 */ /* 0x001fe80000000800 */
[----:B-1----:R-:W-:Y:S01]  /*0640*/  STS [R2+0x280], R27 ;  /* 0x0002801b02007388 */ /* 0x002fe20000000800 */
[----:B------:R-:W-:-:S02]  /*0650*/  IMAD R15, R6, 0x3, RZ ;  /* 0x00000003060f7824 */ /* 0x000fc400078e02ff */
[----:B------:R-:W-:-:S05]  /*0660*/  IMAD R14, R7, 0x180, R3 ;  /* 0x00000180070e7824 */ /* 0x000fca00078e0203 */
[----:B------:R-:W-:Y:S01]  /*0670*/  LEA R15, R15, R14, 0x2 ;  /* 0x0000000e0f0f7211 */ /* 0x000fe200078e10ff */
        /* <DEDUP_REMOVED lines=10> */
[----:B------:R-:W-:-:S05]  /*0720*/  IADD3 R2, PT, PT, R0, 0x7800, RZ ;  /* 0x0000780000027810 */ /* 0x000fca0007ffe0ff */
[C---:B0-----:R-:W-:Y:S02]  /*0730*/  DFMA R10, R8.reuse, UR12, R10 ;  /* 0x0000000c080a7c2b */ /* 0x041fe4000800000a */
[----:B------:R-:W-:Y:S01]  /*0740*/  DFMA R16, R8, -UR10, R16 ;  /* 0x8000000a08107c2b */ /* 0x000fe20008000010 */
[----:B------:R-:W-:-:S03]  /*0750*/  LEA R2, R21, R2, 0x18 ;  /* 0x0000000215027211 */ /* 0x000fc600078ec0ff */
[----:B------:R-:W-:Y:S01]  /*0760*/  F2F.F32.F64 R22, R10 ;  /* 0x0000000a00167310 */ /* 0x000fe20000301000 */
[----:B------:R-:W-:Y:S01]  /*0770*/  SHF.L.U32 R0, R6, 0x1, RZ ;  /* 0x0000000106007819 */ /* 0x000fe200000006ff */
[----:B------:R-:W-:-:S06]  /*0780*/  IMAD R19, R7, 0x100, R2 ;  /* 0x0000010007137824 */ /* 0x000fcc00078e0202 */
[----:B------:R-:W0:Y:S01]  /*0790*/  F2F.F32.F64 R23, R16 ;  /* 0x0000001000177310 */ /* 0x000e220000301000 */
[----:B------:R-:W-:-:S05]  /*07a0*/  LEA R18, R0, R19, 0x2 ;  /* 0x0000001300127211 */ /* 0x000fca00078e10ff */
[----:B0-----:R-:W-:Y:S04]  /*07b0*/  STS.64 [R18], R22 ;  /* 0x0000001612007388 */ /* 0x001fe80000000a00 */
        /* <DEDUP_REMOVED lines=11> */
[----:B------:R-:W-:Y:S01]  /*0870*/  F2F.F32.F64 R16, R20 ;  /* 0x0000001400107310 */ /* 0x000fe20000301000 */
[----:B------:R-:W-:-:S07]  /*0880*/  ISETP.NE.AND P0, PT, R6, RZ, PT ;  /* 0x000000ff0600720c */ /* 0x000fce0003f05270 */
[----:B------:R-:W0:Y:S01]  /*0890*/  F2F.F32.F64 R17, R10 ;  /* 0x0000000a00117310 */ /* 0x000e220000301000 */
[----:B------:R-:W-:Y:S01]  /*08a0*/  UMOV UR4, 0xe76c8b44 ;  /* 0xe76c8b4400047882 */ /* 0x000fe20000000000 */
[----:B------:R-:W-:Y:S01]  /*08b0*/  UMOV UR5, 0x3feda9fb ;  /* 0x3feda9fb00057882 */ /* 0x000fe20000000000 */
[----:B------:R-:W-:Y:S01]  /*08c0*/  UMOV UR12, 0x4dd2f1aa ;  /* 0x4dd2f1aa000c7882 */ /* 0x000fe20000000000 */
[----:B------:R-:W-:Y:S01]  /*08d0*/  UMOV UR13, 0x3fa81062 ;  /* 0x3fa81062000d7882 */ /* 0x000fe20000000000 */
[----:B------:R-:W-:Y:S01]  /*08e0*/  BSSY.RECONVERGENT B0, `(.L_x_0) ;  /* 0x0000018000007945 */ /* 0x000fe20003800200 */
[----:B0-----:R0:W-:Y:S01]  /*08f0*/  STS.64 [R18+0x1000], R16 ;  /* 0x0010001012007388 */ /* 0x0011e20000000a00 */
[----:B------:R-:W-:Y:S06]  /*0900*/  BAR.SYNC.DEFER_BLOCKING 0x0 ;  /* 0x0000000000007b1d */ /* 0x000fec0000010000 */
[----:B------:R-:W-:Y:S05]  /*0910*/  @!P0 BRA `(.L_x_1) ;  /* 0x0000000000348947 */ /* 0x000fea0003800000 */
[----:B------:R-:W0:Y:S01]  /*0920*/  LDS.64 R8, [R18] ;  /* 0x0000000012087984 */ /* 0x000e220000000a00 */
[----:B------:R-:W-:Y:S01]  /*0930*/  UMOV UR10, 0xb4395810 ;  /* 0xb4395810000a7882 */ /* 0x000fe20000000000 */
[----:B------:R-:W-:Y:S02]  /*0940*/  UMOV UR11, 0x3fbe76c8 ;  /* 0x3fbe76c8000b7882 */ /* 0x000fe40000000000 */
[----:B------:R-:W1:Y:S01]  /*0950*/  LDS R22, [R18+-0x4] ;  /* 0xfffffc0012167984 */ /* 0x000e620000000800 */
[----:B0-----:R-:W0:Y:S08]  /*0960*/  F2F.F64.F32 R16, R8 ;  /* 0x0000000800107310 */ /* 0x001e300000201800 */
[----:B-1----:R-:W1:Y:S01]  /*0970*/  F2F.F64.F32 R10, R22 ;  /* 0x00000016000a7310 */ /* 0x002e620000201800 */
[----:B0-----:R-:W-:-:S07]  /*0980*/  DMUL R16, R16, UR4 ;  /* 0x0000000410107c28 */ /* 0x001fce0008000000 */
[----:B------:R-:W0:Y:S01]  /*0990*/  F2F.F64.F32 R20, R9 ;  /* 0x0000000900147310 */ /* 0x000e220000201800 */
[----:B-1----:R-:W-:-:S08]  /*09a0*/  DFMA R10, R10, UR10, R16 ;  /* 0x0000000a0a0a7c2b */ /* 0x002fd00008000010 */
[----:B0-----:R-:W-:-:S10]  /*09b0*/  DFMA R10, R20, -UR12, R10 ;  /* 0x8000000c140a7c2b */ /* 0x001fd4000800000a */
[----:B------:R-:W0:Y:S02]  /*09c0*/  F2F.F32.F64 R10, R10 ;  /* 0x0000000a000a7310 */ /* 0x000e240000301000 */
[----:B0-----:R1:W-:Y:S01]  /*09d0*/  STS [R15], R10 ;  /* 0x0000000a0f007388 */ /* 0x0013e20000000800 */
[----:B------:R-:W-:Y:S05]  /*09e0*/  BRA `(.L_x_2) ;  /* 0x00000000001c7947 */ /* 0x000fea0003800000 */
.L_x_1:
[----:B------:R-:W1:Y:S02]  /*09f0*/  LDS.64 R8, [R19] ;  /* 0x0000000013087984 */ /* 0x000e640000000a00 */
[----:B-1----:R-:W1:Y:S08]  /*0a00*/  F2F.F64.F32 R10, R9 ;  /* 0x00000009000a7310 */ /* 0x002e700000201800 */
[----:B0-----:R-:W0:Y:S01]  /*0a10*/  F2F.F64.F32 R16, R8 ;  /* 0x0000000800107310 */ /* 0x001e220000201800 */
[----:B-1----:R-:W-:-:S08]  /*0a20*/  DMUL R10, R10, -UR12 ;  /* 0x8000000c0a0a7c28 */ /* 0x002fd00008000000 */
[----:B0-----:R-:W-:-:S10]  /*0a30*/  DFMA R10, R16, UR4, R10 ;  /* 0x00000004100a7c2b */ /* 0x001fd4000800000a */
[----:B------:R-:W0:Y:S02]  /*0a40*/  F2F.F32.F64 R11, R10 ;  /* 0x0000000a000b7310 */ /* 0x000e240000301000 */
[----:B0-----:R0:W-:Y:S02]  /*0a50*/  STS [R14], R11 ;  /* 0x0000000b0e007388 */ /* 0x0011e40000000800 */
.L_x_2:
[----:B------:R-:W-:Y:S05]  /*0a60*/  BSYNC.RECONVERGENT B0 ;  /* 0x0000000000007941 */ /* 0x000fea0003800200 */
.L_x_0:
[----:B------:R-:W-:Y:S01]  /*0a70*/  ISETP.NE.AND P1, PT, R6, 0x1f, PT ;  /* 0x0000001f0600780c */ /* 0x000fe20003f25270 */
[----:B------:R-:W-:-:S12]  /*0a80*/  BSSY.RECONVERGENT B0, `(.L_x_3) ;  /* 0x0000016000007945 */ /* 0x000fd80003800200 */
[----:B------:R-:W-:Y:S05]  /*0a90*/  @!P1 BRA `(.L_x_4) ;  /* 0x0000000000349947 */ /* 0x000fea0003800000 */
[----:B------:R-:W2:Y:S01]  /*0aa0*/  LDS.64 R20, [R18] ;  /* 0x0000000012147984 */ /* 0x000ea20000000a00 */
[----:B------:R-:W-:Y:S01]  /*0ab0*/  UMOV UR10, 0xb4395810 ;  /* 0xb4395810000a7882 */ /* 0x000fe20000000000 */
[----:B------:R-:W-:Y:S02]  /*0ac0*/  UMOV UR11, 0x3fbe76c8 ;  /* 0x3fbe76c8000b7882 */ /* 0x000fe40000000000 */
[----:B------:R-:W3:Y:S01]  /*0ad0*/  LDS R22, [R18+0x8] ;  /* 0x0000080012167984 */ /* 0x000ee20000000800 */
[----:B--2---:R-:W2:Y:S08]  /*0ae0*/  F2F.F64.F32 R16, R21 ;  /* 0x0000001500107310 */ /* 0x004eb00000201800 */
[----:B01----:R-:W0:Y:S01]  /*0af0*/  F2F.F64.F32 R10, R20 ;  /* 0x00000014000a7310 */ /* 0x003e220000201800 */
[----:B--2---:R-:W-:-:S07]  /*0b00*/  DMUL R16, R16, UR4 ;  /* 0x0000000410107c28 */ /* 0x004fce0008000000 */
[----:B---3--:R-:W1:Y:S01]  /*0b10*/  F2F.F64.F32 R8, R22 ;  /* 0x0000001600087310 */ /* 0x008e620000201800 */
[----:B0-----:R-:W-:-:S08]  /*0b20*/  DFMA R10, R10, -UR12, R16 ;  /* 0x8000000c0a0a7c2b */ /* 0x001fd00008000010 */
[----:B-1----:R-:W-:-:S10]  /*0b30*/  DFMA R8, R8, UR10, R10 ;  /* 0x0000000a08087c2b */ /* 0x002fd4000800000a */
[----:B------:R-:W0:Y:S02]  /*0b40*/  F2F.F32.F64 R8, R8 ;  /* 0x0000000800087310 */ /* 0x000e240000301000 */
[----:B0-----:R1:W-:Y:S01]  /*0b50*/  STS [R15+0x8], R8 ;  /* 0x000008080f007388 */ /* 0x0013e20000000800 */
[----:B------:R-:W-:Y:S05]  /*0b60*/  BRA `(.L_x_5) ;  /* 0x00000000001c7947 */ /* 0x000fea0003800000 */
.L_x_4:
[----:B------:R-:W0:Y:S02]  /*0b70*/  LDS.64 R8, [R19+0xf8] ;  /* 0x0000f80013087984 */ /* 0x000e240000000a00 */
[----:B01----:R-:W0:Y:S08]  /*0b80*/  F2F.F64.F32 R10, R9 ;  /* 0x00000009000a7310 */ /* 0x003e300000201800 */
[----:B------:R-:W1:Y:S01]  /*0b90*/  F2F.F64.F32 R16, R8 ;  /* 0x0000000800107310 */ /* 0x000e620000201800 */
[----:B0-----:R-:W-:-:S08]  /*0ba0*/  DMUL R10, R10, UR4 ;  /* 0x000000040a0a7c28 */ /* 0x001fd00008000000 */
[----:B-1----:R-:W-:-:S10]  /*0bb0*/  DFMA R10, R16, -UR12, R10 ;  /* 0x8000000c100a7c2b */ /* 0x002fd4000800000a */
[----:B------:R-:W0:Y:S02]  /*0bc0*/  F2F.F32.F64 R11, R10 ;  /* 0x0000000a000b7310 */ /* 0x000e240000301000 */
[----:B0-----:R0:W-:Y:S02]  /*0bd0*/  STS [R14+0x17c], R11 ;  /* 0x00017c0b0e007388 */ /* 0x0011e40000000800 */
.L_x_5:
[----:B------:R-:W-:Y:S05]  /*0be0*/  BSYNC.RECONVERGENT B0 ;  /* 0x0000000000007941 */ /* 0x000fea0003800200 */
.L_x_3:
[----:B------:R-:W-:Y:S01]  /*0bf0*/  UMOV UR10, 0x33333333 ;  /* 0x33333333000a7882 */ /* 0x000fe20000000000 */
[----:B------:R-:W-:Y:S01]  /*0c00*/  UMOV UR11, 0x3fe33333 ;  /* 0x3fe33333000b7882 */ /* 0x000fe20000000000 */
[----:B------:R-:W-:Y:S01]  /*0c10*/  UMOV UR14, 0x9999999a ;  /* 0x9999999a000e7882 */ /* 0x000fe20000000000 */
[----:B------:R-:W-:Y:S01]  /*0c20*/  UMOV UR15, 0x3fb99999 ;  /* 0x3fb99999000f7882 */ /* 0x000fe20000000000 */
[----:B------:R-:W-:Y:S04]  /*0c30*/  BSSY.RECONVERGENT B0, `(.L_x_6) ;  /* 0x0000024000007945 */ /* 0x000fe80003800200 */
[----:B------:R-:W-:Y:S05]  /*0c40*/  @!P0 BRA `(.L_x_7) ;  /* 0x0000000000648947 */ /* 0x000fea0003800000 */
[----:B------:R-:W-:Y:S05]  /*0c50*/  @!P1 BRA `(.L_x_8) ;  /* 0x0000000000389947 */ /* 0x000fea0003800000 */
[----:B-1----:R-:W1:Y:S04]  /*0c60*/  LDS.64 R8, [R18] ;  /* 0x0000000012087984 */ /* 0x002e680000000a00 */
[----:B------:R-:W0:Y:S04]  /*0c70*/  LDS R22, [R18+-0x4] ;  /* 0xfffffc0012167984 */ /* 0x000e280000000800 */
[----:B------:R-:W2:Y:S01]  /*0c80*/  LDS R23, [R18+0x8] ;  /* 0x0000080012177984 */ /* 0x000ea20000000800 */
[----:B-1----:R-:W1:Y:S08]  /*0c90*/  F2F.F64.F32 R16, R8 ;  /* 0x0000000800107310 */ /* 0x002e700000201800 */
[----:B0-----:R-:W0:Y:S01]  /*0ca0*/  F2F.F64.F32 R10, R22 ;  /* 0x00000016000a7310 */ /* 0x001e220000201800 */
[----:B-1----:R-:W-:-:S07]  /*0cb0*/  DMUL R16, R16, UR10 ;  /* 0x0000000a10107c28 */ /* 0x002fce0008000000 */
[----:B------:R-:W1:Y:S01]  /*0cc0*/  F2F.F64.F32 R20, R9 ;  /* 0x0000000900147310 */ /* 0x000e620000201800 */
[----:B0-----:R-:W-:-:S07]  /*0cd0*/  DFMA R16, R10, -UR14, R16 ;  /* 0x8000000e0a107c2b */ /* 0x001fce0008000010 */
[----:B--2---:R-:W0:Y:S01]  /*0ce0*/  F2F.F64.F32 R10, R23 ;  /* 0x00000017000a7310 */ /* 0x004e220000201800 */
[----:B-1----:R-:W-:-:S08]  /*0cf0*/  DFMA R16, R20, UR10, R16 ;  /* 0x0000000a14107c2b */ /* 0x002fd00008000010 */
[----:B0-----:R-:W-:-:S10]  /*0d00*/  DFMA R10, R10, -UR14, R16 ;  /* 0x8000000e0a0a7c2b */ /* 0x001fd40008000010 */
[----:B------:R-:W0:Y:S02]  /*0d10*/  F2F.F32.F64 R10, R10 ;  /* 0x0000000a000a7310 */ /* 0x000e240000301000 */
[----:B0-----:R0:W-:Y:S01]  /*0d20*/  STS [R15+0x4], R10 ;  /* 0x0000040a0f007388 */ /* 0x0011e20000000800 */
[----:B------:R-:W-:Y:S05]  /*0d30*/  BRA `(.L_x_9) ;  /* 0x00000000004c7947 */ /* 0x000fea0003800000 */
.L_x_8:
[----:B01----:R-:W0:Y:S02]  /*0d40*/  LDS.128 R8, [R19+0xf0] ;  /* 0x0000f00013087984 */ /* 0x003e240000000c00 */
[----:B0-----:R-:W0:Y:S08]  /*0d50*/  F2F.F64.F32 R16, R10 ;  /* 0x0000000a00107310 */ /* 0x001e300000201800 */
[----:B------:R-:W1:Y:S01]  /*0d60*/  F2F.F64.F32 R8, R9 ;  /* 0x0000000900087310 */ /* 0x000e620000201800 */
[----:B0-----:R-:W-:-:S07]  /*0d70*/  DMUL R16, R16, UR10 ;  /* 0x0000000a10107c28 */ /* 0x001fce0008000000 */
[----:B------:R-:W0:Y:S01]  /*0d80*/  F2F.F64.F32 R20, R11 ;  /* 0x0000000b00147310 */ /* 0x000e220000201800 */
[----:B-1----:R-:W-:-:S08]  /*0d90*/  DFMA R16, R8, -UR14, R16 ;  /* 0x8000000e08107c2b */ /* 0x002fd00008000010 */
[----:B0-----:R-:W-:-:S10]  /*0da0*/  DFMA R16, R20, UR10, R16 ;  /* 0x0000000a14107c2b */ /* 0x001fd40008000010 */
[----:B------:R-:W0:Y:S02]  /*0db0*/  F2F.F32.F64 R17, R16 ;  /* 0x0000001000117310 */ /* 0x000e240000301000 */
[----:B0-----:R1:W-:Y:S01]  /*0dc0*/  STS [R14+0x178], R17 ;  /* 0x000178110e007388 */ /* 0x0013e20000000800 */
[----:B------:R-:W-:Y:S05]  /*0dd0*/  BRA `(.L_x_9) ;  /* 0x0000000000247947 */ /* 0x000fea0003800000 */
.L_x_7:
[----:B01----:R-:W0:Y:S02]  /*0de0*/  LDS.128 R8, [R19] ;  /* 0x0000000013087984 */ /* 0x003e240000000c00 */
[----:B0-----:R-:W0:Y:S08]  /*0df0*/  F2F.F64.F32 R16, R9 ;  /* 0x0000000900107310 */ /* 0x001e300000201800 */
[----:B------:R-:W1:Y:S01]  /*0e00*/  F2F.F64.F32 R20, R8 ;  /* 0x0000000800147310 */ /* 0x000e620000201800 */
[----:B0-----:R-:W-:-:S07]  /*0e10*/  DMUL R16, R16, UR10 ;  /* 0x0000000a10107c28 */ /* 0x001fce0008000000 */
[----:B------:R-:W0:Y:S01]  /*0e20*/  F2F.F64.F32 R10, R10 ;  /* 0x0000000a000a7310 */ /* 0x000e220000201800 */
[----:B-1----:R-:W-:-:S08]  /*0e30*/  DFMA R16, R20, UR10, R16 ;  /* 0x0000000a14107c2b */ /* 0x002fd00008000010 */
[----:B0-----:R-:W-:-:S10]  /*0e40*/  DFMA R16, R10, -UR14, R16 ;  /* 0x8000000e0a107c2b */ /* 0x001fd40008000010 */
[----:B------:R-:W0:Y:S02]  /*0e50*/  F2F.F32.F64 R17, R16 ;  /* 0x0000001000117310 */ /* 0x000e240000301000 */
[----:B0-----:R2:W-:Y:S02]  /*0e60*/  STS [R14+0x4], R17 ;  /* 0x000004110e007388 */ /* 0x0015e40000000800 */
.L_x_9:
[----:B------:R-:W-:Y:S05]  /*0e70*/  BSYNC.RECONVERGENT B0 ;  /* 0x0000000000007941 */ /* 0x000fea0003800200 */
.L_x_6:
[----:B------:R-:W-:Y:S04]  /*0e80*/  BSSY.RECONVERGENT B0, `(.L_x_10) ;  /* 0x0000016000007945 */ /* 0x000fe80003800200 */
[----:B------:R-:W-:Y:S05]  /*0e90*/  @!P0 BRA `(.L_x_11) ;  /* 0x0000000000348947 */ /* 0x000fea0003800000 */
[----:B------:R-:W1:Y:S01]  /*0ea0*/  LDS.64 R8, [R18+0x1000] ;  /* 0x0010000012087984 */ /* 0x000e620000000a00 */
[----:B------:R-:W-:Y:S01]  /*0eb0*/  UMOV UR16, 0xb4395810 ;  /* 0xb439581000107882 */ /* 0x000fe20000000000 */
[----:B------:R-:W-:Y:S02]  /*0ec0*/  UMOV UR17, 0x3fbe76c8 ;  /* 0x3fbe76c800117882 */ /* 0x000fe40000000000 */
[----:B------:R-:W0:Y:S01]  /*0ed0*/  LDS R22, [R18+0xffc] ;  /* 0x000ffc0012167984 */ /* 0x000e220000000800 */
[----:B-12---:R-:W1:Y:S08]  /*0ee0*/  F2F.F64.F32 R16, R8 ;  /* 0x0000000800107310 */ /* 0x006e700000201800 */
[----:B0-----:R-:W0:Y:S01]  /*0ef0*/  F2F.F64.F32 R10, R22 ;  /* 0x00000016000a7310 */ /* 0x001e220000201800 */
[----:B-1----:R-:W-:-:S07]  /*0f00*/  DMUL R16, R16, UR4 ;  /* 0x0000000410107c28 */ /* 0x002fce0008000000 */
[----:B------:R-:W1:Y:S01]  /*0f10*/  F2F.F64.F32 R20, R9 ;  /* 0x0000000900147310 */ /* 0x000e620000201800 */
[----:B0-----:R-:W-:-:S08]  /*0f20*/  DFMA R10, R10, UR16, R16 ;  /* 0x000000100a0a7c2b */ /* 0x001fd00008000010 */
[----:B-1----:R-:W-:-:S10]  /*0f30*/  DFMA R10, R20, -UR12, R10 ;  /* 0x8000000c140a7c2b */ /* 0x002fd4000800000a */
[----:B------:R-:W0:Y:S02]  /*0f40*/  F2F.F32.F64 R10, R10 ;  /* 0x0000000a000a7310 */ /* 0x000e240000301000 */
[----:B0-----:R1:W-:Y:S01]  /*0f50*/  STS [R15+0x1800], R10 ;  /* 0x0018000a0f007388 */ /* 0x0013e20000000800 */
[----:B------:R-:W-:Y:S05]  /*0f60*/  BRA `(.L_x_12) ;  /* 0x00000000001c7947 */ /* 0x000fea0003800000 */
.L_x_11:
[----:B------:R-:W0:Y:S02]  /*0f70*/  LDS.64 R8, [R19+0x1000] ;  /* 0x0010000013087984 */ /* 0x000e240000000a00 */
[----:B0-----:R-:W0:Y:S08]  /*0f80*/  F2F.F64.F32 R10, R9 ;  /* 0x00000009000a7310 */ /* 0x001e300000201800 */
[----:B-12---:R-:W1:Y:S01]  /*0f90*/  F2F.F64.F32 R16, R8 ;  /* 0x0000000800107310 */ /* 0x006e620000201800 */
[----:B0-----:R-:W-:-:S08]  /*0fa0*/  DMUL R10, R10, -UR12 ;  /* 0x8000000c0a0a7c28 */ /* 0x001fd00008000000 */
[----:B-1----:R-:W-:-:S10]  /*0fb0*/  DFMA R10, R16, UR4, R10 ;  /* 0x00000004100a7c2b */ /* 0x002fd4000800000a */
[----:B------:R-:W0:Y:S02]  /*0fc0*/  F2F.F32.F64 R11, R10 ;  /* 0x0000000a000b7310 */ /* 0x000e240000301000 */
[----:B0-----:R0:W-:Y:S02]  /*0fd0*/  STS [R14+0x1800], R11 ;  /* 0x0018000b0e007388 */ /* 0x0011e40000000800 */
.L_x_12:
[----:B------:R-:W-:Y:S05]  /*0fe0*/  BSYNC.RECONVERGENT B0 ;  /* 0x0000000000007941 */ /* 0x000fea0003800200 */
.L_x_10:
[----:B------:R-:W-:Y:S04]  /*0ff0*/  BSSY.RECONVERGENT B0, `(.L_x_13) ;  /* 0x0000016000007945 */ /* 0x000fe80003800200 */
[----:B------:R-:W-:Y:S05]  /*1000*/  @!P1 BRA `(.L_x_14) ;  /* 0x0000000000349947 */ /* 0x000fea0003800000 */
[----:B------:R-:W2:Y:S01]  /*1010*/  LDS.64 R20, [R18+0x1000] ;  /* 0x0010000012147984 */ /* 0x000ea20000000a00 */
        /* <DEDUP_REMOVED lines=12> */
.L_x_14:
[----:B------:R-:W0:Y:S02]  /*10e0*/  LDS.64 R8, [R19+0x10f8] ;  /* 0x0010f80013087984 */ /* 0x000e240000000a00 */
[----:B01----:R-:W0:Y:S08]  /*10f0*/  F2F.F64.F32 R10, R9 ;  /* 0x00000009000a7310 */ /* 0x003e300000201800 */
[----:B------:R-:W1:Y:S01]  /*1100*/  F2F.F64.F32 R16, R8 ;  /* 0x0000000800107310 */ /* 0x000e620000201800 */
[----:B0-----:R-:W-:-:S08]  /*1110*/  DMUL R10, R10, UR4 ;  /* 0x000000040a0a7c28 */ /* 0x001fd00008000000 */
[----:B-1----:R-:W-:-:S10]  /*1120*/  DFMA R10, R16, -UR12, R10 ;  /* 0x8000000c100a7c2b */ /* 0x002fd4000800000a */
[----:B------:R-:W0:Y:S02]  /*1130*/  F2F.F32.F64 R11, R10 ;  /* 0x0000000a000b7310 */ /* 0x000e240000301000 */
[----:B0-----:R1:W-:Y:S02]  /*1140*/  STS [R14+0x197c], R11 ;  /* 0x00197c0b0e007388 */ /* 0x0013e40000000800 */
.L_x_15:
[----:B------:R-:W-:Y:S05]  /*1150*/  BSYNC.RECONVERGENT B0 ;  /* 0x0000000000007941 */ /* 0x000fea0003800200 */
.L_x_13:
[----:B------:R-:W-:Y:S04]  /*1160*/  BSSY.RECONVERGENT B0, `(.L_x_16) ;  /* 0x0000024000007945 */ /* 0x000fe80003800200 */
[----:B------:R-:W-:Y:S05]  /*1170*/  @!P0 BRA `(.L_x_17) ;  /* 0x0000000000648947 */ /* 0x000fea0003800000 */
[----:B------:R-:W-:Y:S05]  /*1180*/  @!P1 BRA `(.L_x_18) ;  /* 0x0000000000389947 */ /* 0x000fea0003800000 */
[----:B-1----:R-:W1:Y:S04]  /*1190*/  LDS.64 R10, [R18+0x1000] ;  /* 0x00100000120a7984 */ /* 0x002e680000000a00 */
[----:B------:R-:W0:Y:S04]  /*11a0*/  LDS R14, [R18+0xffc] ;  /* 0x000ffc00120e7984 */ /* 0x000e280000000800 */
        /* <DEDUP_REMOVED lines=12> */
.L_x_18:
        /* <DEDUP_REMOVED lines=10> */
.L_x_17:
[----:B01----:R-:W0:Y:S02]  /*1310*/  LDS.128 R8, [R19+0x1000] ;  /* 0x0010000013087984 */ /* 0x003e240000000c00 */
        /* <DEDUP_REMOVED lines=8> */
.L_x_19:
[----:B------:R-:W-:Y:S05]  /*13a0*/  BSYNC.RECONVERGENT B0 ;  /* 0x0000000000007941 */ /* 0x000fea0003800200 */
.L_x_16:
[----:B------:R-:W-:Y:S01]  /*13b0*/  BAR.SYNC.DEFER_BLOCKING 0x0 ;  /* 0x0000000000007b1d */ /* 0x000fe20000010000 */
[----:B-1----:R-:W-:Y:S01]  /*13c0*/  MOV R15, 0x30 ;  /* 0x00000030000f7802 */ /* 0x002fe20000000f00 */
[----:B------:R-:W-:Y:S01]  /*13d0*/  IMAD R9, R12, 0x30, R13 ;  /* 0x000000300c097824 */ /* 0x000fe200078e020d */
[----:B------:R-:W-:Y:S01]  /*13e0*/  ISETP.NE.AND P0, PT, R7, RZ, PT ;  /* 0x000000ff0700720c */ /* 0x000fe20003f05270 */
[----:B------:R-:W-:-:S04]  /*13f0*/  IMAD R8, R5, 0x60, R6 ;  /* 0x0000006005087824 */ /* 0x000fc800078e0206 */
[----:B------:R-:W1:Y:S01]  /*1400*/  LDC.64 R10, c[0x0][0x380] ;  /* 0x0000e000ff0a7b82 */ /* 0x000e620000000a00 */
[C---:B------:R-:W-:Y:S01]  /*1410*/  IMAD R13, R12.reuse, R15, 0x2e ;  /* 0x0000002e0c0d7424 */ /* 0x040fe200078e020f */
[----:B------:R-:W3:Y:S01]  /*1420*/  LDCU UR5, c[0x0][0x394] ;  /* 0x00007280ff0577ac */ /* 0x000ee20008000800 */
[----:B------:R-:W-:Y:S02]  /*1430*/  IMAD R15, R12, UR8, RZ ;  /* 0x000000080c0f7c24 */ /* 0x000fe4000f8e02ff */
[--C-:B------:R-:W-:Y:S01]  /*1440*/  IMAD R20, R9, UR8, R6.reuse ;  /* 0x0000000809147c24 */ /* 0x100fe2000f8e0206 */
[----:B------:R-:W-:Y:S01]  /*1450*/  UMOV UR4, URZ ;  /* 0x000000ff00047c82 */ /* 0x000fe20008000000 */
[----:B------:R-:W-:Y:S02]  /*1460*/  IMAD R22, R13, UR8, R6 ;  /* 0x000000080d167c24 */ /* 0x000fe4000f8e0206 */
[----:B------:R-:W-:Y:S02]  /*1470*/  HFMA2 R13, -RZ, RZ, 0, 0 ;  /* 0x00000000ff0d7431 */ /* 0x000fe400000001ff */
[----:B------:R-:W-:-:S02]  /*1480*/  IMAD R8, R15, 0x30, R8 ;  /* 0x000000300f087824 */ /* 0x000fc400078e0208 */
[C---:B------:R-:W-:Y:S02]  /*1490*/  IMAD R20, R5.reuse, 0x60, R20 ;  /* 0x0000006005147824 */ /* 0x040fe400078e0214 */
[----:B------:R-:W-:-:S07]  /*14a0*/  IMAD R22, R5, 0x60, R22 ;  /* 0x0000006005167824 */ /* 0x000fce00078e0216 */
.L_x_30:
[----:B------:R-:W-:Y:S01]  /*14b0*/  IADD3 R24, PT, PT, R6, UR4, RZ ;  /* 0x0000000406187c10 */ /* 0x000fe2000fffe0ff */
[----:B------:R-:W-:Y:S01]  /*14c0*/  UIADD3 UR4, UPT, UPT, UR4, 0x20, URZ ;  /* 0x0000002004047890 */ /* 0x000fe2000fffe0ff */
[----:B012---:R-:W-:Y:S01]  /*14d0*/  LEA R15, R13, R8, 0x5 ;  /* 0x000000080d0f7211 */ /* 0x007fe200078e28ff */
[----:B------:R-:W-:Y:S01]  /*14e0*/  UMOV UR8, 0xe76c8b44 ;  /* 0xe76c8b4400087882 */ /* 0x000fe20000000000 */
[----:B------:R-:W-:Y:S01]  /*14f0*/  UMOV UR9, 0x3feda9fb ;  /* 0x3feda9fb00097882 */ /* 0x000fe20000000000 */
[----:B------:R-:W-:Y:S01]  /*1500*/  UISETP.NE.AND UP0, UPT, UR4, 0x60, UPT ;  /* 0x000000600400788c */ /* 0x000fe2000bf05270 */
[----:B------:R-:W-:Y:S01]  /*1510*/  BSSY.RECONVERGENT B0, `(.L_x_20) ;  /* 0x0000021000007945 */ /* 0x000fe20003800200 */
[----:B------:R-:W-:Y:S01]  /*1520*/  UMOV UR12, 0x4dd2f1aa ;  /* 0x4dd2f1aa000c7882 */ /* 0x000fe20000000000 */
[----:B------:R-:W-:Y:S01]  /*1530*/  UMOV UR13, 0x3fa81062 ;  /* 0x3fa81062000d7882 */ /* 0x000fe20000000000 */
[----:B012---:R-:W-:Y:S01]  /*1540*/  IMAD.WIDE R14, R15, 0x4, R10 ;  /* 0x000000040f0e7825 */ /* 0x007fe200078e020a */
[----:B------:R-:W-:Y:S01]  /*1550*/  LEA R21, R24, R3, 0x2 ;  /* 0x0000000318157211 */ /* 0x000fe200078e10ff */
[----:B------:R-:W-:Y:S06]  /*1560*/  @!P0 BRA `(.L_x_21) ;  /* 0x00000000004c8947 */ /* 0x000fec0003800000 */
[----:B------:R-:W-:Y:S01]  /*1570*/  IADD3 R14, PT, PT, R0, -0x1, RZ ;  /* 0xffffffff000e7810 */ /* 0x000fe20007ffe0ff */
[----:B------:R-:W-:Y:S01]  /*1580*/  UMOV UR10, 0xb4395810 ;  /* 0xb4395810000a7882 */ /* 0x000fe20000000000 */
[----:B------:R-:W-:-:S03]  /*1590*/  UMOV UR11, 0x3fbe76c8 ;  /* 0x3fbe76c8000b7882 */ /* 0x000fc60000000000 */
[----:B------:R-:W-:-:S04]  /*15a0*/  IMAD R15, R14, 0x180, R3 ;  /* 0x000001800e0f7824 */ /* 0x000fc800078e0203 */
[----:B------:R-:W-:-:S05]  /*15b0*/  IMAD R23, R24, 0x4, R15 ;  /* 0x0000000418177824 */ /* 0x000fca00078e020f */
[----:B------:R-:W0:Y:S04]  /*15c0*/  LDS R25, [R23+0x180] ;  /* 0x0001800017197984 */ /* 0x000e280000000800 */
[----:B------:R-:W1:Y:S04]  /*15d0*/  LDS R26, [R23] ;  /* 0x00000000171a7984 */ /* 0x000e680000000800 */
[----:B------:R-:W2:Y:S01]  /*15e0*/  LDS R27, [R23+0x300] ;  /* 0x00030000171b7984 */ /* 0x000ea20000000800 */
[----:B0-----:R-:W0:Y:S08]  /*15f0*/  F2F.F64.F32 R18, R25 ;  /* 0x0000001900127310 */ /* 0x001e300000201800 */
[----:B-1----:R-:W1:Y:S01]  /*1600*/  F2F.F64.F32 R14, R26 ;  /* 0x0000001a000e7310 */ /* 0x002e620000201800 */
[----:B0-----:R-:W-:-:S07]  /*1610*/  DMUL R18, R18, UR8 ;  /* 0x0000000812127c28 */ /* 0x001fce0008000000 */
[----:B--2---:R-:W0:Y:S01]  /*1620*/  F2F.F64.F32 R16, R27 ;  /* 0x0000001b00107310 */ /* 0x004e220000201800 */
[----:B-1----:R-:W-:-:S08]  /*1630*/  DFMA R14, R14, UR10, R18 ;  /* 0x0000000a0e0e7c2b */ /* 0x002fd00008000012 */
[----:B0-----:R-:W-:Y:S01]  /*1640*/  DFMA R16, R16, -UR12, R14 ;  /* 0x8000000c10107c2b */ /* 0x001fe2000800000e */
[----:B------:R-:W-:-:S05]  /*1650*/  LEA R15, R13, R20, 0x5 ;  /* 0x000000140d0f7211 */ /* 0x000fca00078e28ff */
[----:B------:R-:W-:-:S04]  /*1660*/  IMAD.WIDE R14, R15, 0x4, R10 ;  /* 0x000000040f0e7825 */ /* 0x000fc800078e020a */
[----:B------:R-:W0:Y:S02]  /*1670*/  F2F.F32.F64 R17, R16 ;  /* 0x0000001000117310 */ /* 0x000e240000301000 */
[----:B0-----:R0:W-:Y:S01]  /*1680*/  STG.E desc[UR6][R14.64], R17 ;  /* 0x000000110e007986 */ /* 0x0011e2000c101906 */
[----:B------:R-:W-:Y:S05]  /*1690*/  BRA `(.L_x_22) ;  /* 0x0000000000207947 */ /* 0x000fea0003800000 */
.L_x_21:
[----:B------:R-:W0:Y:S04]  /*16a0*/  LDS R23, [R21+0x180] ;  /* 0x0001800015177984 */ /* 0x000e280000000800 */
[----:B------:R-:W1:Y:S01]  /*16b0*/  LDS R25, [R21] ;  /* 0x0000000015197984 */ /* 0x000e620000000800 */
[----:B0-----:R-:W0:Y:S08]  /*16c0*/  F2F.F64.F32 R18, R23 ;  /* 0x0000001700127310 */ /* 0x001e300000201800 */
[----:B-1----:R-:W1:Y:S01]  /*16d0*/  F2F.F64.F32 R16, R25 ;  /* 0x0000001900107310 */ /* 0x002e620000201800 */
[----:B0-----:R-:W-:-:S08]  /*16e0*/  DMUL R18, R18, -UR12 ;  /* 0x8000000c12127c28 */ /* 0x001fd00008000000 */
[----:B-1----:R-:W-:-:S10]  /*16f0*/  DFMA R16, R16, UR8, R18 ;  /* 0x0000000810107c2b */ /* 0x002fd40008000012 */
[----:B------:R-:W0:Y:S02]  /*1700*/  F2F.F32.F64 R17, R16 ;  /* 0x0000001000117310 */ /* 0x000e240000301000 */
[----:B0-----:R1:W-:Y:S02]  /*1710*/  STG.E desc[UR6][R14.64], R17 ;  /* 0x000000110e007986 */ /* 0x0013e4000c101906 */
.L_x_22:
[----:B---3--:R-:W-:Y:S05]  /*1720*/  BSYNC.RECONVERGENT B0 ;  /* 0x0000000000007941 */ /* 0x008fea0003800200 */
.L_x_20:
[----:B------:R-:W-:Y:S01]  /*1730*/  ISETP.NE.AND P1, PT, R7, 0xf, PT ;  /* 0x0000000f0700780c */ /* 0x000fe20003f25270 */
[----:B------:R-:W-:Y:S01]  /*1740*/  IMAD R23, R4, 0x180, R3 ;  /* 0x0000018004177824 */ /* 0x000fe200078e0203 */
[----:B------:R-:W-:Y:S04]  /*1750*/  BSSY.RECONVERGENT B0, `(.L_x_23) ;  /* 0x0000029000007945 */ /* 0x000fe80003800200 */
[----:B------:R-:W-:-:S07]  /*1760*/  LEA R23, R24, R23, 0x2 ;  /* 0x0000001718177211 */ /* 0x000fce00078e10ff */
[----:B------:R-:W-:Y:S05]  /*1770*/  @!P1 BRA `(.L_x_24) ;  /* 0x00000000005c9947 */ /* 0x000fea0003800000 */
[----:B------:R-:W2:Y:S01]  /*1780*/  LDS R25, [R23+0x180] ;  /* 0x0001800017197984 */ /* 0x000ea20000000800 */
[----:B01----:R-:W-:Y:S01]  /*1790*/  IADD3 R15, PT, PT, R4, 0x2, RZ ;  /* 0x00000002040f7810 */ /* 0x003fe20007ffe0ff */
[----:B------:R-:W-:Y:S01]  /*17a0*/  UMOV UR10, 0xb4395810 ;  /* 0xb4395810000a7882 */ /* 0x000fe20000000000 */
[----:B------:R-:W-:Y:S01]  /*17b0*/  UMOV UR11, 0x3fbe76c8 ;  /* 0x3fbe76c8000b7882 */ /* 0x000fe20000000000 */
[----:B------:R-:W0:Y:S02]  /*17c0*/  LDS R26, [R23] ;  /* 0x00000000171a7984 */ /* 0x000e240000000800 */
[----:B------:R-:W-:-:S05]  /*17d0*/  IMAD R15, R15, 0x100, R2 ;  /* 0x000001000f0f7824 */ /* 0x000fca00078e0202 */
[----:B------:R-:W-:-:S06]  /*17e0*/  LEA R24, R24, R15, 0x2 ;  /* 0x0000000f18187211 */ /* 0x000fcc00078e10ff */
[----:B------:R-:W1:Y:S01]  /*17f0*/  LDS R24, [R24] ;  /* 0x0000000018187984 */ /* 0x000e620000000800 */
[----:B--2---:R-:W2:Y:S08]  /*1800*/  F2F.F64.F32 R18, R25 ;  /* 0x0000001900127310 */ /* 0x004eb00000201800 */
[----:B0-----:R-:W0:Y:S01]  /*1810*/  F2F.F64.F32 R16, R26 ;  /* 0x0000001a00107310 */ /* 0x001e220000201800 */
[----:B--2---:R-:W-:-:S07]  /*1820*/  DMUL R18, R18, UR8 ;  /* 0x0000000812127c28 */ /* 0x004fce0008000000 */
[----:B-1----:R-:W1:Y:S01]  /*1830*/  F2F.F64.F32 R14, R24 ;  /* 0x00000018000e7310 */ /* 0x002e620000201800 */
[----:B0-----:R-:W-:Y:S01]  /*1840*/  DFMA R16, R16, -UR12, R18 ;  /* 0x8000000c10107c2b */ /* 0x001fe20008000012 */
[----:B------:R-:W-:Y:S02]  /*1850*/  IADD3 R18, PT, PT, R9, 0x2, RZ ;  /* 0x0000000209127810 */ /* 0x000fe40007ffe0ff */
[----:B------:R-:W-:-:S05]  /*1860*/  MOV R19, UR5 ;  /* 0x0000000500137c02 */ /* 0x000fca0008000f00 */
[----:B-1----:R-:W-:Y:S01]  /*1870*/  DFMA R16, R14, UR10, R16 ;  /* 0x0000000a0e107c2b */ /* 0x002fe20008000010 */
[----:B------:R-:W-:-:S04]  /*1880*/  IMAD R18, R18, R19, R6 ;  /* 0x0000001312127224 */ /* 0x000fc800078e0206 */
[----:B------:R-:W-:-:S05]  /*1890*/  IMAD R18, R5, 0x60, R18 ;  /* 0x0000006005127824 */ /* 0x000fca00078e0212 */
[----:B------:R-:W0:Y:S01]  /*18a0*/  F2F.F32.F64 R17, R16 ;  /* 0x0000001000117310 */ /* 0x000e220000301000 */
[----:B------:R-:W-:-:S05]  /*18b0*/  LEA R15, R13, R18, 0x5 ;  /* 0x000000120d0f7211 */ /* 0x000fca00078e28ff */
[----:B------:R-:W-:-:S05]  /*18c0*/  IMAD.WIDE R14, R15, 0x4, R10 ;  /* 0x000000040f0e7825 */ /* 0x000fca00078e020a */
[----:B0-----:R0:W-:Y:S01]  /*18d0*/  STG.E desc[UR6][R14.64], R17 ;  /* 0x000000110e007986 */ /* 0x0011e2000c101906 */
[----:B------:R-:W-:Y:S05]  /*18e0*/  BRA `(.L_x_25) ;  /* 0x00000000003c7947 */ /* 0x000fea0003800000 */
.L_x_24:
[----:B------:R-:W0:Y:S01]  /*18f0*/  LDS R18, [R21+0x2e80] ;  /* 0x002e800015127984 */ /* 0x000e220000000800 */
[----:B------:R-:W-:Y:S01]  /*1900*/  IMAD.MOV.U32 R25, RZ, RZ, 0x30 ;  /* 0x00000030ff197424 */ /* 0x000fe200078e00ff */
[----:B------:R-:W-:Y:S02]  /*1910*/  MOV R19, UR5 ;  /* 0x0000000500137c02 */ /* 0x000fe40008000f00 */
[----:B------:R-:W2:Y:S01]  /*1920*/  LDS R24, [R21+0x2d00] ;  /* 0x002d000015187984 */ /* 0x000ea20000000800 */
[----:B------:R-:W-:Y:S01]  /*1930*/  IMAD R25, R12, R25, 0x2f ;  /* 0x0000002f0c197424 */ /* 0x000fe200078e0219 */
[----:B01----:R-:W0:Y:S08]  /*1940*/  F2F.F64.F32 R16, R18 ;  /* 0x0000001200107310 */ /* 0x003e300000201800 */
[----:B--2---:R-:W1:Y:S01]  /*1950*/  F2F.F64.F32 R14, R24 ;  /* 0x00000018000e7310 */ /* 0x004e620000201800 */
[----:B0-----:R-:W-:-:S08]  /*1960*/  DMUL R16, R16, UR8 ;  /* 0x0000000810107c28 */ /* 0x001fd00008000000 */
[----:B-1----:R-:W-:Y:S01]  /*1970*/  DFMA R16, R14, -UR12, R16 ;  /* 0x8000000c0e107c2b */ /* 0x002fe20008000010 */
[----:B------:R-:W-:-:S04]  /*1980*/  IMAD R14, R25, R19, R6 ;  /* 0x00000013190e7224 */ /* 0x000fc800078e0206 */
[----:B------:R-:W-:-:S05]  /*1990*/  IMAD R14, R5, 0x60, R14 ;  /* 0x00000060050e7824 */ /* 0x000fca00078e020e */
[----:B------:R-:W0:Y:S01]  /*19a0*/  F2F.F32.F64 R17, R16 ;  /* 0x0000001000117310 */ /* 0x000e220000301000 */
[----:B------:R-:W-:-:S05]  /*19b0*/  LEA R15, R13, R14, 0x5 ;  /* 0x0000000e0d0f7211 */ /* 0x000fca00078e28ff */
[----:B------:R-:W-:-:S05]  /*19c0*/  IMAD.WIDE R14, R15, 0x4, R10 ;  /* 0x000000040f0e7825 */ /* 0x000fca00078e020a */
[----:B0-----:R1:W-:Y:S02]  /*19d0*/  STG.E desc[UR6][R14.64], R17 ;  /* 0x000000110e007986 */ /* 0x0013e4000c101906 */
.L_x_25:
[----:B------:R-:W-:Y:S05]  /*19e0*/  BSYNC.RECONVERGENT B0 ;  /* 0x0000000000007941 */ /* 0x000fea0003800200 */
.L_x_23:
[----:B------:R-:W-:Y:S04]  /*19f0*/  BSSY.RECONVERGENT B0, `(.L_x_26) ;  /* 0x0000042000007945 */ /* 0x000fe80003800200 */
[----:B------:R-:W-:Y:S05]  /*1a00*/  @!P0 BRA `(.L_x_27) ;  /* 0x0000000000ac8947 */ /* 0x000fea0003800000 */
[----:B------:R-:W-:Y:S05]  /*1a10*/  @!P1 BRA `(.L_x_28) ;  /* 0x0000000000609947 */ /* 0x000fea0003800000 */
[----:B------:R-:W0:Y:S01]  /*1a20*/  LDS R26, [R23] ;  /* 0x00000000171a7984 */ /* 0x000e220000000800 */
[----:B------:R-:W-:Y:S01]  /*1a30*/  UMOV UR8, 0x33333333 ;  /* 0x3333333300087882 */ /* 0x000fe20000000000 */
[----:B------:R-:W-:Y:S01]  /*1a40*/  UMOV UR9, 0x3fe33333 ;  /* 0x3fe3333300097882 */ /* 0x000fe20000000000 */
[----:B------:R-:W-:Y:S01]  /*1a50*/  UMOV UR10, 0x9999999a ;  /* 0x9999999a000a7882 */ /* 0x000fe20000000000 */
[----:B------:R-:W2:Y:S01]  /*1a60*/  LDS R21, [R23+-0x180] ;  /* 0xfffe800017157984 */ /* 0x000ea20000000800 */
[----:B------:R-:W-:-:S03]  /*1a70*/  UMOV UR11, 0x3fb99999 ;  /* 0x3fb99999000b7882 */ /* 0x000fc60000000000 */
[----:B------:R-:W3:Y:S04]  /*1a80*/  LDS R27, [R23+0x180] ;  /* 0x00018000171b7984 */ /* 0x000ee80000000800 */
[----:B------:R-:W4:Y:S01]  /*1a90*/  LDS R18, [R23+0x300] ;  /* 0x0003000017127984 */ /* 0x000f220000000800 */
[----:B01----:R-:W0:Y:S08]  /*1aa0*/  F2F.F64.F32 R16, R26 ;  /* 0x0000001a00107310 */ /* 0x003e300000201800 */
[----:B--2---:R-:W1:Y:S01]  /*1ab0*/  F2F.F64.F32 R24, R21 ;  /* 0x0000001500187310 */ /* 0x004e620000201800 */
[----:B0-----:R-:W-:-:S07]  /*1ac0*/  DMUL R16, R16, UR8 ;  /* 0x0000000810107c28 */ /* 0x001fce0008000000 */
[----:B---3--:R-:W0:Y:S01]  /*1ad0*/  F2F.F64.F32 R14, R27 ;  /* 0x0000001b000e7310 */ /* 0x008e220000201800 */
[----:B-1----:R-:W-:-:S07]  /*1ae0*/  DFMA R24, R24, -UR10, R16 ;  /* 0x8000000a18187c2b */ /* 0x002fce0008000010 */
[----:B----4-:R-:W1:Y:S01]  /*1af0*/  F2F.F64.F32 R16, R18 ;  /* 0x0000001200107310 */ /* 0x010e620000201800 */
[----:B0-----:R-:W-:Y:S01]  /*1b00*/  DFMA R14, R14, UR8, R24 ;  /* 0x000000080e0e7c2b */ /* 0x001fe20008000018 */
[----:B------:R-:W-:-:S05]  /*1b10*/  IADD3 R24, PT, PT, R9, 0x1, RZ ;  /* 0x0000000109187810 */ /* 0x000fca0007ffe0ff */
[----:B------:R-:W-:Y:S02]  /*1b20*/  IMAD R24, R24, R19, R6 ;  /* 0x0000001318187224 */ /* 0x000fe400078e0206 */
[----:B-1----:R-:W-:Y:S02]  /*1b30*/  DFMA R14, R16, -UR10, R14 ;  /* 0x8000000a100e7c2b */ /* 0x002fe4000800000e */
[----:B------:R-:W-:-:S05]  /*1b40*/  IMAD R24, R5, 0x60, R24 ;  /* 0x0000006005187824 */ /* 0x000fca00078e0218 */
[----:B------:R-:W-:-:S03]  /*1b50*/  LEA R17, R13, R24, 0x5 ;  /* 0x000000180d117211 */ /* 0x000fc600078e28ff */
[----:B------:R-:W0:Y:S02]  /*1b60*/  F2F.F32.F64 R15, R14 ;  /* 0x0000000e000f7310 */ /* 0x000e240000301000 */
[----:B------:R-:W-:-:S05]  /*1b70*/  IMAD.WIDE R16, R17, 0x4, R10 ;  /* 0x0000000411107825 */ /* 0x000fca00078e020a */
[----:B0-----:R2:W-:Y:S01]  /*1b80*/  STG.E desc[UR6][R16.64], R15 ;  /* 0x0000000f10007986 */ /* 0x0015e2000c101906 */
[----:B------:R-:W-:Y:S05]  /*1b90*/  BRA `(.L_x_29) ;  /* 0x00000000009c7947 */ /* 0x000fea0003800000 */
.L_x_28:
[----:B------:R-:W2:Y:S01]  /*1ba0*/  LDS R24, [R21+0x2d00] ;  /* 0x002d000015187984 */ /* 0x000ea20000000800 */
[----:B------:R-:W-:Y:S01]  /*1bb0*/  UMOV UR8, 0x33333333 ;  /* 0x3333333300087882 */ /* 0x000fe20000000000 */
[----:B------:R-:W-:Y:S01]  /*1bc0*/  UMOV UR9, 0x3fe33333 ;  /* 0x3fe3333300097882 */ /* 0x000fe20000000000 */
[----:B------:R-:W-:Y:S01]  /*1bd0*/  UMOV UR10, 0x9999999a ;  /* 0x9999999a000a7882 */ /* 0x000fe20000000000 */
[----:B------:R-:W0:Y:S01]  /*1be0*/  LDS R23, [R21+0x2b80] ;  /* 0x002b800015177984 */ /* 0x000e220000000800 */
[----:B------:R-:W-:-:S03]  /*1bf0*/  UMOV UR11, 0x3fb99999 ;  /* 0x3fb99999000b7882 */ /* 0x000fc60000000000 */
[----:B------:R-:W3:Y:S01]  /*1c00*/  LDS R25, [R21+0x2e80] ;  /* 0x002e800015197984 */ /* 0x000ee20000000800 */
[----:B--2---:R-:W2:Y:S08]  /*1c10*/  F2F.F64.F32 R18, R24 ;  /* 0x0000001800127310 */ /* 0x004eb00000201800 */
[----:B01----:R-:W0:Y:S01]  /*1c20*/  F2F.F64.F32 R16, R23 ;  /* 0x0000001700107310 */ /* 0x003e220000201800 */
[----:B--2---:R-:W-:-:S07]  /*1c30*/  DMUL R18, R18, UR8 ;  /* 0x0000000812127c28 */ /* 0x004fce0008000000 */
[----:B---3--:R-:W1:Y:S01]  /*1c40*/  F2F.F64.F32 R14, R25 ;  /* 0x00000019000e7310 */ /* 0x008e620000201800 */
[----:B0-----:R-:W-:-:S08]  /*1c50*/  DFMA R16, R16, -UR10, R18 ;  /* 0x8000000a10107c2b */ /* 0x001fd00008000012 */
[----:B-1----:R-:W-:Y:S01]  /*1c60*/  DFMA R16, R14, UR8, R16 ;  /* 0x000000080e107c2b */ /* 0x002fe20008000010 */
[----:B------:R-:W-:-:S05]  /*1c70*/  LEA R15, R13, R22, 0x5 ;  /* 0x000000160d0f7211 */ /* 0x000fca00078e28ff */
[----:B------:R-:W-:-:S04]  /*1c80*/  IMAD.WIDE R14, R15, 0x4, R10 ;  /* 0x000000040f0e7825 */ /* 0x000fc800078e020a */
[----:B------:R-:W0:Y:S02]  /*1c90*/  F2F.F32.F64 R17, R16 ;  /* 0x0000001000117310 */ /* 0x000e240000301000 */
[----:B0-----:R1:W-:Y:S01]  /*1ca0*/  STG.E desc[UR6][R14.64], R17 ;  /* 0x000000110e007986 */ /* 0x0013e2000c101906 */
[----:B------:R-:W-:Y:S05]  /*1cb0*/  BRA `(.L_x_29) ;  /* 0x0000000000547947 */ /* 0x000fea0003800000 */
.L_x_27:
[----:B------:R-:W2:Y:S01]  /*1cc0*/  LDS R26, [R21+0x180] ;  /* 0x00018000151a7984 */ /* 0x000ea20000000800 */
[----:B------:R-:W-:Y:S01]  /*1cd0*/  UMOV UR8, 0x33333333 ;  /* 0x3333333300087882 */ /* 0x000fe20000000000 */
[----:B------:R-:W-:Y:S01]  /*1ce0*/  UMOV UR9, 0x3fe33333 ;  /* 0x3fe3333300097882 */ /* 0x000fe20000000000 */
[----:B------:R-:W-:Y:S01]  /*1cf0*/  MOV R23, 0x30 ;  /* 0x0000003000177802 */ /* 0x000fe20000000f00 */
[----:B------:R-:W0:Y:S04]  /*1d00*/  LDS R27, [R21] ;  /* 0x00000000151b7984 */ /* 0x000e280000000800 */
[----:B------:R-:W3:Y:S01]  /*1d10*/  LDS R18, [R21+0x300] ;  /* 0x0003000015127984 */ /* 0x000ee20000000800 */
[----:B------:R-:W-:Y:S01]  /*1d20*/  IMAD R23, R12, R23, 0x1 ;  /* 0x000000010c177424 */ /* 0x000fe200078e0217 */
[----:B--2---:R-:W2:Y:S08]  /*1d30*/  F2F.F64.F32 R24, R26 ;  /* 0x0000001a00187310 */ /* 0x004eb00000201800 */
[----:B01----:R-:W0:Y:S01]  /*1d40*/  F2F.F64.F32 R14, R27 ;  /* 0x0000001b000e7310 */ /* 0x003e220000201800 */
[----:B--2---:R-:W-:-:S07]  /*1d50*/  DMUL R24, R24, UR8 ;  /* 0x0000000818187c28 */ /* 0x004fce0008000000 */
[----:B---3--:R-:W1:Y:S01]  /*1d60*/  F2F.F64.F32 R16, R18 ;  /* 0x0000001200107310 */ /* 0x008e620000201800 */
[----:B0-----:R-:W-:Y:S01]  /*1d70*/  DFMA R14, R14, UR8, R24 ;  /* 0x000000080e0e7c2b */ /* 0x001fe20008000018 */
[----:B------:R-:W-:Y:S01]  /*1d80*/  UMOV UR8, 0x9999999a ;  /* 0x9999999a00087882 */ /* 0x000fe20000000000 */
[----:B------:R-:W-:-:S06]  /*1d90*/  UMOV UR9, 0x3fb99999 ;  /* 0x3fb9999900097882 */ /* 0x000fcc0000000000 */
[----:B-1----:R-:W-:Y:S01]  /*1da0*/  DFMA R14, R16, -UR8, R14 ;  /* 0x80000008100e7c2b */ /* 0x002fe2000800000e */
[----:B------:R-:W-:-:S04]  /*1db0*/  IMAD R16, R23, R19, R6 ;  /* 0x0000001317107224 */ /* 0x000fc800078e0206 */
[----:B------:R-:W-:-:S05]  /*1dc0*/  IMAD R16, R5, 0x60, R16 ;  /* 0x0000006005107824 */ /* 0x000fca00078e0210 */
[----:B------:R-:W0:Y:S01]  /*1dd0*/  F2F.F32.F64 R15, R14 ;  /* 0x0000000e000f7310 */ /* 0x000e220000301000 */
[----:B------:R-:W-:-:S05]  /*1de0*/  LEA R17, R13, R16, 0x5 ;  /* 0x000000100d117211 */ /* 0x000fca00078e28ff */
[----:B------:R-:W-:-:S05]  /*1df0*/  IMAD.WIDE R16, R17, 0x4, R10 ;  /* 0x0000000411107825 */ /* 0x000fca00078e020a */
[----:B0-----:R0:W-:Y:S02]  /*1e00*/  STG.E desc[UR6][R16.64], R15 ;  /* 0x0000000f10007986 */ /* 0x0011e4000c101906 */
.L_x_29:
[----:B------:R-:W-:Y:S05]  /*1e10*/  BSYNC.RECONVERGENT B0 ;  /* 0x0000000000007941 */ /* 0x000fea0003800200 */
.L_x_26:
[----:B------:R-:W-:Y:S01]  /*1e20*/  IADD3 R13, PT, PT, R13, 0x1, RZ ;  /* 0x000000010d0d7810 */ /* 0x000fe20007ffe0ff */
[----:B------:R-:W-:Y:S06]  /*1e30*/  BRA.U UP0, `(.L_x_30) ;  /* 0xfffffff5009c7547 */ /* 0x000fec000b83ffff */
[----:B------:R-:W-:Y:S05]  /*1e40*/  EXIT ;  /* 0x000000000000794d */ /* 0x000fea0003800000 */
.L_x_31:
[----:B------:R-:W-:-:S00]  /*1e50*/  BRA `(.L_x_31) ;  /* 0xfffffffc00fc7947 */ /* 0x000fc0000383ffff */
[----:B------:R-:W-:-:S00]  /*1e60*/  NOP ;  /* 0x0000000000007918 */ /* 0x000fc00000000000 */
        /* <DEDUP_REMOVED lines=9> */
.L_x_32:


//--------------------- .nv.shared._Z21superResolutionKernelPfS_ii --------------------------
	.section	.nv.shared._Z21superResolutionKernelPfS_ii,"aw",@nobits
	.sectionflags	@""
	.align	4
.nv.shared._Z21superResolutionKernelPfS_ii:
	.zero		39936


//--------------------- .nv.shared.reserved.0     --------------------------
	.section	.nv.shared.reserved.0,"aw",@nobits
	.weak		__nv_reservedSMEM_offset_0_alias
	.size		__nv_reservedSMEM_offset_0_alias, 0, 64
	.other		__nv_reservedSMEM_offset_0_alias,@"STO_CUDA_RESERVED_SHARED STV_DEFAULT"
__nv_reservedSMEM_offset_0_alias:
	.zero		0
	.zero		64


//--------------------- .nv.constant0._Z21superResolutionKernelPfS_ii --------------------------
	.section	.nv.constant0._Z21superResolutionKernelPfS_ii,"a",@progbits
	.sectionflags	@""
	.align	4
.nv.constant0._Z21superResolutionKernelPfS_ii:
	.zero		920


//--------------------- SYMBOLS --------------------------

	.type		.nv.reservedSmem.offset0,@object
	.size		.nv.reservedSmem.offset0,0x4
	.type		.nv.reservedSmem.cap,@object
	.size		.nv.reservedSmem.cap,0x4
